//
// Generated by NVIDIA NVVM Compiler
//
// Compiler Build ID: CL-36424714
// Cuda compilation tools, release 13.0, V13.0.88
// Based on NVVM 20.0.0
//

.version 9.0
.target sm_100
.address_size 64

	// .globl	_Z9integratePdldii
// _ZZ9integratePdldiiE8blockSum has been demoted

.visible .entry _Z9integratePdldii(
	.param .u64 .ptr .align 1 _Z9integratePdldii_param_0,
	.param .u64 _Z9integratePdldii_param_1,
	.param .f64 _Z9integratePdldii_param_2,
	.param .u32 _Z9integratePdldii_param_3,
	.param .u32 _Z9integratePdldii_param_4
)
{
	.reg .pred 	%p<13>;
	.reg .b32 	%r<25>;
	.reg .b64 	%rd<43>;
	.reg .b64 	%fd<51>;
	// demoted variable
	.shared .align 8 .b8 _ZZ9integratePdldiiE8blockSum[4096];
	ld.param.u64 	%rd21, [_Z9integratePdldii_param_0];
	ld.param.u64 	%rd22, [_Z9integratePdldii_param_1];
	ld.param.f64 	%fd10, [_Z9integratePdldii_param_2];
	ld.param.u32 	%r9, [_Z9integratePdldii_param_3];
	ld.param.u32 	%r10, [_Z9integratePdldii_param_4];
	mov.u32 	%r1, %tid.x;
	mov.u32 	%r2, %ctaid.x;
	mov.u32 	%r24, %ntid.x;
	mul.lo.s32 	%r11, %r10, %r9;
	cvt.s64.s32 	%rd1, %r11;
	or.b64  	%rd23, %rd22, %rd1;
	and.b64  	%rd24, %rd23, -4294967296;
	setp.ne.s64 	%p1, %rd24, 0;
	@%p1 bra 	$L__BB0_2;
	cvt.u32.u64 	%r12, %rd1;
	cvt.u32.u64 	%r13, %rd22;
	div.u32 	%r14, %r13, %r12;
	cvt.u64.u32 	%rd37, %r14;
	bra.uni 	$L__BB0_3;
$L__BB0_2:
	div.s64 	%rd37, %rd22, %rd1;
$L__BB0_3:
	mad.lo.s32 	%r15, %r2, %r24, %r1;
	cvt.s64.s32 	%rd25, %r15;
	mul.lo.s64 	%rd5, %rd37, %rd25;
	add.s32 	%r16, %r15, 1;
	cvt.s64.s32 	%rd26, %r16;
	mul.lo.s64 	%rd6, %rd37, %rd26;
	cvt.s64.s32 	%rd7, %r9;
	setp.eq.s32 	%p2, %r9, 0;
	@%p2 bra 	$L__BB0_6;
	and.b64  	%rd8, %rd7, 2305843009213693951;
	mov.b64 	%rd38, 0;
	mov.u32 	%r23, _ZZ9integratePdldiiE8blockSum;
$L__BB0_5:
	mov.b32 	%r18, 0;
	st.shared.v2.u32 	[%r23], {%r18, %r18};
	add.s64 	%rd38, %rd38, 1;
	add.s32 	%r23, %r23, 8;
	setp.lt.u64 	%p3, %rd38, %rd8;
	@%p3 bra 	$L__BB0_5;
$L__BB0_6:
	setp.gt.s64 	%p4, %rd37, 0;
	shl.b32 	%r19, %r1, 3;
	mov.u32 	%r20, _ZZ9integratePdldiiE8blockSum;
	add.s32 	%r6, %r20, %r19;
	@%p4 bra 	$L__BB0_8;
	ld.shared.f64 	%fd50, [%r6];
	bra.uni 	$L__BB0_13;
$L__BB0_8:
	ld.shared.f64 	%fd50, [%r6];
	add.s64 	%rd28, %rd5, 1;
	max.s64 	%rd11, %rd6, %rd28;
	sub.s64 	%rd29, %rd11, %rd5;
	and.b64  	%rd12, %rd29, 3;
	setp.eq.s64 	%p5, %rd12, 0;
	mov.u64 	%rd41, %rd5;
	@%p5 bra 	$L__BB0_11;
	neg.s64 	%rd39, %rd12;
	mov.u64 	%rd41, %rd5;
$L__BB0_10:
	.pragma "nounroll";
	cvt.rn.f64.s64 	%fd12, %rd41;
	add.f64 	%fd13, %fd12, 0d3FE0000000000000;
	mul.f64 	%fd14, %fd10, %fd13;
	fma.rn.f64 	%fd15, %fd14, %fd14, 0d3FF0000000000000;
	rcp.rn.f64 	%fd16, %fd15;
	add.f64 	%fd50, %fd16, %fd50;
	add.s64 	%rd41, %rd41, 1;
	add.s64 	%rd39, %rd39, 1;
	setp.ne.s64 	%p6, %rd39, 0;
	@%p6 bra 	$L__BB0_10;
$L__BB0_11:
	sub.s64 	%rd30, %rd5, %rd11;
	setp.gt.u64 	%p7, %rd30, -4;
	@%p7 bra 	$L__BB0_13;
$L__BB0_12:
	cvt.rn.f64.s64 	%fd17, %rd41;
	add.f64 	%fd18, %fd17, 0d3FE0000000000000;
	mul.f64 	%fd19, %fd10, %fd18;
	fma.rn.f64 	%fd20, %fd19, %fd19, 0d3FF0000000000000;
	rcp.rn.f64 	%fd21, %fd20;
	add.f64 	%fd22, %fd21, %fd50;
	add.s64 	%rd31, %rd41, 1;
	cvt.rn.f64.s64 	%fd23, %rd31;
	add.f64 	%fd24, %fd23, 0d3FE0000000000000;
	mul.f64 	%fd25, %fd10, %fd24;
	fma.rn.f64 	%fd26, %fd25, %fd25, 0d3FF0000000000000;
	rcp.rn.f64 	%fd27, %fd26;
	add.f64 	%fd28, %fd27, %fd22;
	add.s64 	%rd32, %rd41, 2;
	cvt.rn.f64.s64 	%fd29, %rd32;
	add.f64 	%fd30, %fd29, 0d3FE0000000000000;
	mul.f64 	%fd31, %fd10, %fd30;
	fma.rn.f64 	%fd32, %fd31, %fd31, 0d3FF0000000000000;
	rcp.rn.f64 	%fd33, %fd32;
	add.f64 	%fd34, %fd33, %fd28;
	add.s64 	%rd33, %rd41, 3;
	cvt.rn.f64.s64 	%fd35, %rd33;
	add.f64 	%fd36, %fd35, 0d3FE0000000000000;
	mul.f64 	%fd37, %fd10, %fd36;
	fma.rn.f64 	%fd38, %fd37, %fd37, 0d3FF0000000000000;
	rcp.rn.f64 	%fd39, %fd38;
	add.f64 	%fd50, %fd39, %fd34;
	add.s64 	%rd41, %rd41, 4;
	setp.lt.s64 	%p8, %rd41, %rd6;
	@%p8 bra 	$L__BB0_12;
$L__BB0_13:
	mul.f64 	%fd40, %fd10, 0d4010000000000000;
	mul.f64 	%fd41, %fd40, %fd50;
	st.shared.f64 	[%r6], %fd41;
	bar.sync 	0;
	setp.lt.u32 	%p9, %r24, 2;
	@%p9 bra 	$L__BB0_17;
$L__BB0_14:
	shr.u32 	%r8, %r24, 1;
	setp.ge.u32 	%p10, %r1, %r8;
	@%p10 bra 	$L__BB0_16;
	shl.b32 	%r21, %r8, 3;
	add.s32 	%r22, %r6, %r21;
	ld.shared.f64 	%fd42, [%r22];
	ld.shared.f64 	%fd43, [%r6];
	add.f64 	%fd44, %fd42, %fd43;
	st.shared.f64 	[%r6], %fd44;
$L__BB0_16:
	bar.sync 	0;
	setp.gt.u32 	%p11, %r24, 3;
	mov.u32 	%r24, %r8;
	@%p11 bra 	$L__BB0_14;
$L__BB0_17:
	setp.ne.s32 	%p12, %r1, 0;
	@%p12 bra 	$L__BB0_19;
	ld.shared.f64 	%fd45, [_ZZ9integratePdldiiE8blockSum];
	cvta.to.global.u64 	%rd34, %rd21;
	mul.wide.u32 	%rd35, %r2, 8;
	add.s64 	%rd36, %rd34, %rd35;
	st.global.f64 	[%rd36], %fd45;
$L__BB0_19:
	ret;

}
	// .globl	_Z9sumReducePdS_l
.visible .entry _Z9sumReducePdS_l(
	.param .u64 .ptr .align 1 _Z9sumReducePdS_l_param_0,
	.param .u64 .ptr .align 1 _Z9sumReducePdS_l_param_1,
	.param .u64 _Z9sumReducePdS_l_param_2
)
{
	.reg .pred 	%p<5>;
	.reg .b32 	%r<6>;
	.reg .b64 	%rd<9>;
	.reg .b64 	%fd<5>;

	ld.param.u64 	%rd3, [_Z9sumReducePdS_l_param_0];
	ld.param.u64 	%rd4, [_Z9sumReducePdS_l_param_1];
	cvta.to.global.u64 	%rd1, %rd4;
	mov.u32 	%r1, %tid.x;
	mov.u32 	%r5, %ntid.x;
	setp.lt.u32 	%p1, %r5, 2;
	@%p1 bra 	$L__BB1_5;
	mul.wide.u32 	%rd5, %r1, 8;
	add.s64 	%rd2, %rd1, %rd5;
$L__BB1_2:
	shr.u32 	%r4, %r5, 1;
	setp.ge.u32 	%p2, %r1, %r4;
	@%p2 bra 	$L__BB1_4;
	mul.wide.u32 	%rd6, %r4, 8;
	add.s64 	%rd7, %rd2, %rd6;
	ld.global.f64 	%fd1, [%rd7];
	ld.global.f64 	%fd2, [%rd2];
	add.f64 	%fd3, %fd1, %fd2;
	st.global.f64 	[%rd2], %fd3;
$L__BB1_4:
	bar.sync 	0;
	setp.gt.u32 	%p3, %r5, 3;
	mov.u32 	%r5, %r4;
	@%p3 bra 	$L__BB1_2;
$L__BB1_5:
	setp.ne.s32 	%p4, %r1, 0;
	@%p4 bra 	$L__BB1_7;
	ld.global.f64 	%fd4, [%rd1];
	cvta.to.global.u64 	%rd8, %rd3;
	st.global.f64 	[%rd8], %fd4;
$L__BB1_7:
	ret;

}


// ===== COMPILED SASS (sm_100) =====

	.target	sm_100

	.elftype	@"ET_EXEC"


//--------------------- .note.nv.tkinfo           --------------------------
	.section	.note.nv.tkinfo,"",@"SHT_NOTE"
	.sectionflags	@"SHF_NOTE_NV_TKINFO"
	.tkinfo
        /*0018*/ 	.word	0x00000002
        /*0030*/ 	.string	""
        /*0030*/ 	.string	"ptxas"
        /*0030*/ 	.string	"Cuda compilation tools, release 13.0, V13.0.88"
        /*0030*/ 	.string	"Build cuda_13.0.r13.0/compiler.36424714_0"
        /*0030*/ 	.string	"-arch sm_100 -m 64 "



//--------------------- .note.nv.cuinfo           --------------------------
	.section	.note.nv.cuinfo,"",@"SHT_NOTE"
	.sectionflags	@"SHF_NOTE_NV_CUINFO"
        /*0018*/ 	.short	0x0002
        /*001a*/ 	.short	0x0064
        /*001c*/ 	.short	0x0082
	.zero		2


//--------------------- .nv.info                  --------------------------
	.section	.nv.info,"",@"SHT_CUDA_INFO"
	.align	4


	//----- nvinfo : EIATTR_REGCOUNT
	.align		4
        /*0000*/ 	.byte	0x04, 0x2f
        /*0002*/ 	.short	(.L_1 - .L_0)
	.align		4
.L_0:
        /*0004*/ 	.word	index@(_Z9integratePdldii)
        /*0008*/ 	.word	0x00000020


	//----- nvinfo : EIATTR_FRAME_SIZE
	.align		4
.L_1:
        /*000c*/ 	.byte	0x04, 0x11
        /*000e*/ 	.short	(.L_3 - .L_2)
	.align		4
.L_2:
        /*0010*/ 	.word	index@($__internal_1_$__cuda_sm20_div_s64)
        /*0014*/ 	.word	0x00000000


	//----- nvinfo : EIATTR_FRAME_SIZE
	.align		4
.L_3:
        /*0018*/ 	.byte	0x04, 0x11
        /*001a*/ 	.short	(.L_5 - .L_4)
	.align		4
.L_4:
        /*001c*/ 	.word	index@($__internal_0_$__cuda_sm20_dblrcp_rn_slowpath_v3)
        /*0020*/ 	.word	0x00000000


	//----- nvinfo : EIATTR_FRAME_SIZE
	.align		4
.L_5:
        /*0024*/ 	.byte	0x04, 0x11
        /*0026*/ 	.short	(.L_7 - .L_6)
	.align		4
.L_6:
        /*0028*/ 	.word	index@(_Z9integratePdldii)
        /*002c*/ 	.word	0x00000000


	//----- nvinfo : EIATTR_REGCOUNT
	.align		4
.L_7:
        /*0030*/ 	.byte	0x04, 0x2f
        /*0032*/ 	.short	(.L_9 - .L_8)
	.align		4
.L_8:
        /*0034*/ 	.word	index@(_Z9sumReducePdS_l)
        /*0038*/ 	.word	0x0000000c


	//----- nvinfo : EIATTR_FRAME_SIZE
	.align		4
.L_9:
        /*003c*/ 	.byte	0x04, 0x11
        /*003e*/ 	.short	(.L_11 - .L_10)
	.align		4
.L_10:
        /*0040*/ 	.word	index@(_Z9sumReducePdS_l)
        /*0044*/ 	.word	0x00000000


	//----- nvinfo : EIATTR_MIN_STACK_SIZE
	.align		4
.L_11:
        /*0048*/ 	.byte	0x04, 0x12
        /*004a*/ 	.short	(.L_13 - .L_12)
	.align		4
.L_12:
        /*004c*/ 	.word	index@(_Z9sumReducePdS_l)
        /*0050*/ 	.word	0x00000000


	//----- nvinfo : EIATTR_MIN_STACK_SIZE
	.align		4
.L_13:
        /*0054*/ 	.byte	0x04, 0x12
        /*0056*/ 	.short	(.L_15 - .L_14)
	.align		4
.L_14:
        /*0058*/ 	.word	index@(_Z9integratePdldii)
        /*005c*/ 	.word	0x00000000
.L_15:


//--------------------- .nv.compat                --------------------------
	.section	.nv.compat,"",@"SHT_CUDA_COMPAT_INFO"
	.align	4
        /*0000*/ 	.byte	0x02, 0x09, 0x00, 0x00, 0x02, 0x02, 0x01, 0x00, 0x02, 0x05, 0x05, 0x00, 0x03, 0x07, 0x01, 0x01
        /*0010*/ 	.byte	0x02, 0x03, 0x00, 0x00, 0x02, 0x06, 0x01, 0x00, 0x04, 0x0b, 0x08, 0x00, 0x01, 0x00, 0x00, 0x00
        /*0020*/ 	.byte	0x00, 0x00, 0x00, 0x00


//--------------------- .nv.info._Z9sumReducePdS_l --------------------------
	.section	.nv.info._Z9sumReducePdS_l,"",@"SHT_CUDA_INFO"
	.sectionflags	@""
	.align	4


	//----- nvinfo : EIATTR_CUDA_API_VERSION
	.align		4
        /*0000*/ 	.byte	0x04, 0x37
        /*0002*/ 	.short	(.L_17 - .L_16)
.L_16:
        /*0004*/ 	.word	0x00000082


	//----- nvinfo : EIATTR_KPARAM_INFO
	.align		4
.L_17:
        /*0008*/ 	.byte	0x04, 0x17
        /*000a*/ 	.short	(.L_19 - .L_18)
.L_18:
        /*000c*/ 	.word	0x00000000
        /*0010*/ 	.short	0x0002
        /*0012*/ 	.short	0x0010
        /*0014*/ 	.byte	0x00, 0xf0, 0x21, 0x00


	//----- nvinfo : EIATTR_KPARAM_INFO
	.align		4
.L_19:
        /*0018*/ 	.byte	0x04, 0x17
        /*001a*/ 	.short	(.L_21 - .L_20)
.L_20:
        /*001c*/ 	.word	0x00000000
        /*0020*/ 	.short	0x0001
        /*0022*/ 	.short	0x0008
        /*0024*/ 	.byte	0x00, 0xf5, 0x21, 0x00


	//----- nvinfo : EIATTR_KPARAM_INFO
	.align		4
.L_21:
        /*0028*/ 	.byte	0x04, 0x17
        /*002a*/ 	.short	(.L_23 - .L_22)
.L_22:
        /*002c*/ 	.word	0x00000000
        /*0030*/ 	.short	0x0000
        /*0032*/ 	.short	0x0000
        /*0034*/ 	.byte	0x00, 0xf5, 0x21, 0x00


	//----- nvinfo : EIATTR_SPARSE_MMA_MASK
	.align		4
.L_23:
        /*0038*/ 	.byte	0x03, 0x50
        /*003a*/ 	.short	0x0000


	//----- nvinfo : EIATTR_MAXREG_COUNT
	.align		4
        /*003c*/ 	.byte	0x03, 0x1b
        /*003e*/ 	.short	0x00ff


	//----- nvinfo : EIATTR_NUM_BARRIERS
	.align		4
        /*0040*/ 	.byte	0x02, 0x4c
        /*0042*/ 	.byte	0x01
	.zero		1


	//----- nvinfo : EIATTR_MERCURY_ISA_VERSION
	.align		4
        /*0044*/ 	.byte	0x03, 0x5f
        /*0046*/ 	.short	0x0101


	//----- nvinfo : EIATTR_VRC_CTA_INIT_COUNT
	.align		4
        /*0048*/ 	.byte	0x02, 0x4a
	.zero		1
	.zero		1


	//----- nvinfo : EIATTR_EXIT_INSTR_OFFSETS
	.align		4
        /*004c*/ 	.byte	0x04, 0x1c
        /*004e*/ 	.short	(.L_25 - .L_24)


	//   ....[0]....
.L_24:
        /*0050*/ 	.word	0x00000180


	//   ....[1]....
        /*0054*/ 	.word	0x000001d0


	//----- nvinfo : EIATTR_CRS_STACK_SIZE
	.align		4
.L_25:
        /*0058*/ 	.byte	0x04, 0x1e
        /*005a*/ 	.short	(.L_27 - .L_26)
.L_26:
        /*005c*/ 	.word	0x00000000


	//----- nvinfo : EIATTR_CBANK_PARAM_SIZE
	.align		4
.L_27:
        /*0060*/ 	.byte	0x03, 0x19
        /*0062*/ 	.short	0x0018


	//----- nvinfo : EIATTR_PARAM_CBANK
	.align		4
        /*0064*/ 	.byte	0x04, 0x0a
        /*0066*/ 	.short	(.L_29 - .L_28)
	.align		4
.L_28:
        /*0068*/ 	.word	index@(.nv.constant0._Z9sumReducePdS_l)
        /*006c*/ 	.short	0x0380
        /*006e*/ 	.short	0x0018


	//----- nvinfo : EIATTR_SW_WAR
	.align		4
.L_29:
        /*0070*/ 	.byte	0x04, 0x36
        /*0072*/ 	.short	(.L_31 - .L_30)
.L_30:
        /*0074*/ 	.word	0x00000008
.L_31:


//--------------------- .nv.info._Z9integratePdldii --------------------------
	.section	.nv.info._Z9integratePdldii,"",@"SHT_CUDA_INFO"
	.sectionflags	@""
	.align	4


	//----- nvinfo : EIATTR_CUDA_API_VERSION
	.align		4
        /*0000*/ 	.byte	0x04, 0x37
        /*0002*/ 	.short	(.L_33 - .L_32)
.L_32:
        /*0004*/ 	.word	0x00000082


	//----- nvinfo : EIATTR_KPARAM_INFO
	.align		4
.L_33:
        /*0008*/ 	.byte	0x04, 0x17
        /*000a*/ 	.short	(.L_35 - .L_34)
.L_34:
        /*000c*/ 	.word	0x00000000
        /*0010*/ 	.short	0x0004
        /*0012*/ 	.short	0x001c
        /*0014*/ 	.byte	0x00, 0xf0, 0x11, 0x00


	//----- nvinfo : EIATTR_KPARAM_INFO
	.align		4
.L_35:
        /*0018*/ 	.byte	0x04, 0x17
        /*001a*/ 	.short	(.L_37 - .L_36)
.L_36:
        /*001c*/ 	.word	0x00000000
        /*0020*/ 	.short	0x0003
        /*0022*/ 	.short	0x0018
        /*0024*/ 	.byte	0x00, 0xf0, 0x11, 0x00


	//----- nvinfo : EIATTR_KPARAM_INFO
	.align		4
.L_37:
        /*0028*/ 	.byte	0x04, 0x17
        /*002a*/ 	.short	(.L_39 - .L_38)
.L_38:
        /*002c*/ 	.word	0x00000000
        /*0030*/ 	.short	0x0002
        /*0032*/ 	.short	0x0010
        /*0034*/ 	.byte	0x00, 0xf0, 0x21, 0x00


	//----- nvinfo : EIATTR_KPARAM_INFO
	.align		4
.L_39:
        /*0038*/ 	.byte	0x04, 0x17
        /*003a*/ 	.short	(.L_41 - .L_40)
.L_40:
        /*003c*/ 	.word	0x00000000
        /*0040*/ 	.short	0x0001
        /*0042*/ 	.short	0x0008
        /*0044*/ 	.byte	0x00, 0xf0, 0x21, 0x00


	//----- nvinfo : EIATTR_KPARAM_INFO
	.align		4
.L_41:
        /*0048*/ 	.byte	0x04, 0x17
        /*004a*/ 	.short	(.L_43 - .L_42)
.L_42:
        /*004c*/ 	.word	0x00000000
        /*0050*/ 	.short	0x0000
        /*0052*/ 	.short	0x0000
        /*0054*/ 	.byte	0x00, 0xf5, 0x21, 0x00


	//----- nvinfo : EIATTR_SPARSE_MMA_MASK
	.align		4
.L_43:
        /*0058*/ 	.byte	0x03, 0x50
        /*005a*/ 	.short	0x0000


	//----- nvinfo : EIATTR_MAXREG_COUNT
	.align		4
        /*005c*/ 	.byte	0x03, 0x1b
        /*005e*/ 	.short	0x00ff


	//----- nvinfo : EIATTR_NUM_BARRIERS
	.align		4
        /*0060*/ 	.byte	0x02, 0x4c
        /*0062*/ 	.byte	0x01
	.zero		1


	//----- nvinfo : EIATTR_MERCURY_ISA_VERSION
	.align		4
        /*0064*/ 	.byte	0x03, 0x5f
        /*0066*/ 	.short	0x0101


	//----- nvinfo : EIATTR_VRC_CTA_INIT_COUNT
	.align		4
        /*0068*/ 	.byte	0x02, 0x4a
	.zero		1
	.zero		1


	//----- nvinfo : EIATTR_EXIT_INSTR_OFFSETS
	.align		4
        /*006c*/ 	.byte	0x04, 0x1c
        /*006e*/ 	.short	(.L_45 - .L_44)


	//   ....[0]....
.L_44:
        /*0070*/ 	.word	0x00001170


	//   ....[1]....
        /*0074*/ 	.word	0x00001200


	//----- nvinfo : EIATTR_CRS_STACK_SIZE
	.align		4
.L_45:
        /*0078*/ 	.byte	0x04, 0x1e
        /*007a*/ 	.short	(.L_47 - .L_46)
.L_46:
        /*007c*/ 	.word	0x00000000


	//----- nvinfo : EIATTR_CBANK_PARAM_SIZE
	.align		4
.L_47:
        /*0080*/ 	.byte	0x03, 0x19
        /*0082*/ 	.short	0x0020


	//----- nvinfo : EIATTR_PARAM_CBANK
	.align		4
        /*0084*/ 	.byte	0x04, 0x0a
        /*0086*/ 	.short	(.L_49 - .L_48)
	.align		4
.L_48:
        /*0088*/ 	.word	index@(.nv.constant0._Z9integratePdldii)
        /*008c*/ 	.short	0x0380
        /*008e*/ 	.short	0x0020


	//----- nvinfo : EIATTR_SW_WAR
	.align		4
.L_49:
        /*0090*/ 	.byte	0x04, 0x36
        /*0092*/ 	.short	(.L_51 - .L_50)
.L_50:
        /*0094*/ 	.word	0x00000008
.L_51:


//--------------------- .nv.callgraph             --------------------------
	.section	.nv.callgraph,"",@"SHT_CUDA_CALLGRAPH"
	.align	4
	.sectionentsize	8
	.align		4
        /*0000*/ 	.word	0x00000000
	.align		4
        /*0004*/ 	.word	0xffffffff
	.align		4
        /*0008*/ 	.word	0x00000000
	.align		4
        /*000c*/ 	.word	0xfffffffe
	.align		4
        /*0010*/ 	.word	0x00000000
	.align		4
        /*0014*/ 	.word	0xfffffffd
	.align		4
        /*0018*/ 	.word	0x00000000
	.align		4
        /*001c*/ 	.word	0xfffffffc


//--------------------- .text._Z9sumReducePdS_l   --------------------------
	.section	.text._Z9sumReducePdS_l,"ax",@progbits
	.align	128
        .global         _Z9sumReducePdS_l
        .type           _Z9sumReducePdS_l,@function
        .size           _Z9sumReducePdS_l,(.L_x_35 - _Z9sumReducePdS_l)
        .other          _Z9sumReducePdS_l,@"STO_CUDA_ENTRY STV_DEFAULT"
_Z9sumReducePdS_l:
.text._Z9sumReducePdS_l:
[----:B------:R-:W-:Y:S01]  /*0000*/  LDC R1, c[0x0][0x37c] ;  /* 0x0000df00ff017b82 */ /* 0x000fe20000000800 */
[----:B------:R-:W0:Y:S01]  /*0010*/  LDCU UR6, c[0x0][0x360] ;  /* 0x00006c00ff0677ac */ /* 0x000e220008000800 */
[----:B------:R-:W1:Y:S01]  /*0020*/  S2R R9, SR_TID.X ;  /* 0x0000000000097919 */ /* 0x000e620000002100 */
[----:B------:R-:W2:Y:S01]  /*0030*/  LDCU.64 UR4, c[0x0][0x358] ;  /* 0x00006b00ff0477ac */ /* 0x000ea20008000a00 */
[----:B0-----:R-:W-:-:S09]  /*0040*/  UISETP.GE.U32.AND UP0, UPT, UR6, 0x2, UPT ;  /* 0x000000020600788c */ /* 0x001fd2000bf06070 */
[----:B--2---:R-:W-:Y:S05]  /*0050*/  BRA.U !UP0, `(.L_x_0) ;  /* 0x0000000108447547 */ /* 0x004fea000b800000 */
[----:B------:R-:W1:Y:S01]  /*0060*/  LDC.64 R2, c[0x0][0x388] ;  /* 0x0000e200ff027b82 */ /* 0x000e620000000a00 */
[----:B------:R-:W-:Y:S02]  /*0070*/  IMAD.U32 R0, RZ, RZ, UR6 ;  /* 0x00000006ff007e24 */ /* 0x000fe4000f8e00ff */
[----:B-1----:R-:W-:-:S07]  /*0080*/  IMAD.WIDE.U32 R2, R9, 0x8, R2 ;  /* 0x0000000809027825 */ /* 0x002fce00078e0002 */
.L_x_3:
[----:B------:R-:W-:Y:S01]  /*0090*/  SHF.R.U32.HI R8, RZ, 0x1, R0 ;  /* 0x00000001ff087819 */ /* 0x000fe20000011600 */
[----:B------:R-:W-:Y:S03]  /*00a0*/  BSSY.RECONVERGENT B0, `(.L_x_1) ;  /* 0x0000008000007945 */ /* 0x000fe60003800200 */
[----:B------:R-:W-:-:S13]  /*00b0*/  ISETP.GE.U32.AND P0, PT, R9, R8, PT ;  /* 0x000000080900720c */ /* 0x000fda0003f06070 */
[----:B0-----:R-:W-:Y:S05]  /*00c0*/  @P0 BRA `(.L_x_2) ;  /* 0x0000000000140947 */ /* 0x001fea0003800000 */
[----:B------:R-:W-:Y:S01]  /*00d0*/  IMAD.WIDE.U32 R4, R8, 0x8, R2 ;  /* 0x0000000808047825 */ /* 0x000fe200078e0002 */
[----:B------:R-:W2:Y:S05]  /*00e0*/  LDG.E.64 R6, desc[UR4][R2.64] ;  /* 0x0000000402067981 */ /* 0x000eaa000c1e1b00 */
[----:B------:R-:W2:Y:S02]  /*00f0*/  LDG.E.64 R4, desc[UR4][R4.64] ;  /* 0x0000000404047981 */ /* 0x000ea4000c1e1b00 */
[----:B--2---:R-:W-:-:S07]  /*0100*/  DADD R6, R4, R6 ;  /* 0x0000000004067229 */ /* 0x004fce0000000006 */
[----:B------:R0:W-:Y:S04]  /*0110*/  STG.E.64 desc[UR4][R2.64], R6 ;  /* 0x0000000602007986 */ /* 0x0001e8000c101b04 */
.L_x_2:
[----:B------:R-:W-:Y:S05]  /*0120*/  BSYNC.RECONVERGENT B0 ;  /* 0x0000000000007941 */ /* 0x000fea0003800200 */
.L_x_1:
[----:B------:R-:W-:Y:S01]  /*0130*/  BAR.SYNC.DEFER_BLOCKING 0x0 ;  /* 0x0000000000007b1d */ /* 0x000fe20000010000 */
[----:B------:R-:W-:Y:S01]  /*0140*/  ISETP.GT.U32.AND P0, PT, R0, 0x3, PT ;  /* 0x000000030000780c */ /* 0x000fe20003f04070 */
[----:B------:R-:W-:-:S12]  /*0150*/  IMAD.MOV.U32 R0, RZ, RZ, R8 ;  /* 0x000000ffff007224 */ /* 0x000fd800078e0008 */
[----:B------:R-:W-:Y:S05]  /*0160*/  @P0 BRA `(.L_x_3) ;  /* 0xfffffffc00c80947 */ /* 0x000fea000383ffff */
.L_x_0:
[----:B-1----:R-:W-:-:S13]  /*0170*/  ISETP.NE.AND P0, PT, R9, RZ, PT ;  /* 0x000000ff0900720c */ /* 0x002fda0003f05270 */
[----:B------:R-:W-:Y:S05]  /*0180*/  @P0 EXIT ;  /* 0x000000000000094d */ /* 0x000fea0003800000 */
[----:B0-----:R-:W0:Y:S02]  /*0190*/  LDC.64 R2, c[0x0][0x388] ;  /* 0x0000e200ff027b82 */ /* 0x001e240000000a00 */
[----:B0-----:R-:W2:Y:S06]  /*01a0*/  LDG.E.64 R2, desc[UR4][R2.64] ;  /* 0x0000000402027981 */ /* 0x001eac000c1e1b00 */
[----:B------:R-:W2:Y:S02]  /*01b0*/  LDC.64 R4, c[0x0][0x380] ;  /* 0x0000e000ff047b82 */ /* 0x000ea40000000a00 */
[----:B--2---:R-:W-:Y:S01]  /*01c0*/  STG.E.64 desc[UR4][R4.64], R2 ;  /* 0x0000000204007986 */ /* 0x004fe2000c101b04 */
[----:B------:R-:W-:Y:S05]  /*01d0*/  EXIT ;  /* 0x000000000000794d */ /* 0x000fea0003800000 */
.L_x_4:
[----:B------:R-:W-:-:S00]  /*01e0*/  BRA `(.L_x_4) ;  /* 0xfffffffc00fc7947 */ /* 0x000fc0000383ffff */
[----:B------:R-:W-:-:S00]  /*01f0*/  NOP ;  /* 0x0000000000007918 */ /* 0x000fc00000000000 */
        /* <DEDUP_REMOVED lines=8> */
.L_x_35:


//--------------------- .text._Z9integratePdldii  --------------------------
	.section	.text._Z9integratePdldii,"ax",@progbits
	.align	128
        .global         _Z9integratePdldii
        .type           _Z9integratePdldii,@function
        .size           _Z9integratePdldii,(.L_x_34 - _Z9integratePdldii)
        .other          _Z9integratePdldii,@"STO_CUDA_ENTRY STV_DEFAULT"
_Z9integratePdldii:
.text._Z9integratePdldii:
[----:B------:R-:W-:Y:S01]  /*0000*/  LDC R1, c[0x0][0x37c] ;  /* 0x0000df00ff017b82 */ /* 0x000fe20000000800 */
[----:B------:R-:W0:Y:S01]  /*0010*/  LDCU.64 UR4, c[0x0][0x398] ;  /* 0x00007300ff0477ac */ /* 0x000e220008000a00 */
[----:B------:R-:W1:Y:S01]  /*0020*/  S2R R2, SR_TID.X ;  /* 0x0000000000027919 */ /* 0x000e620000002100 */
[----:B------:R-:W2:Y:S01]  /*0030*/  LDCU UR6, c[0x0][0x38c] ;  /* 0x00007180ff0677ac */ /* 0x000ea20008000800 */
[----:B------:R-:W3:Y:S01]  /*0040*/  S2R R3, SR_CTAID.X ;  /* 0x0000000000037919 */ /* 0x000ee20000002500 */
[----:B------:R-:W4:Y:S01]  /*0050*/  LDCU UR7, c[0x0][0x360] ;  /* 0x00006c00ff0777ac */ /* 0x000f220008000800 */
[----:B0-----:R-:W-:-:S04]  /*0060*/  UIMAD UR4, UR5, UR4, URZ ;  /* 0x00000004050472a4 */ /* 0x001fc8000f8e02ff */
[----:B------:R-:W-:-:S04]  /*0070*/  USHF.R.S32.HI UR8, URZ, 0x1f, UR4 ;  /* 0x0000001fff087899 */ /* 0x000fc80008011404 */
[----:B--2---:R-:W-:Y:S01]  /*0080*/  ULOP3.LUT UR5, UR8, UR6, URZ, 0xfc, !UPT ;  /* 0x0000000608057292 */ /* 0x004fe2000f8efcff */
[----:B----4-:R-:W-:-:S03]  /*0090*/  IMAD.U32 R4, RZ, RZ, UR7 ;  /* 0x00000007ff047e24 */ /* 0x010fc6000f8e00ff */
[----:B------:R-:W-:-:S09]  /*00a0*/  UISETP.NE.U32.AND UP0, UPT, UR5, URZ, UPT ;  /* 0x000000ff0500728c */ /* 0x000fd2000bf05070 */
[----:B-1-3--:R-:W-:Y:S05]  /*00b0*/  BRA.U UP0, `(.L_x_5) ;  /* 0x0000000100547547 */ /* 0x00afea000b800000 */
[----:B------:R-:W0:Y:S01]  /*00c0*/  I2F.U32.RP R0, UR4 ;  /* 0x0000000400007d06 */ /* 0x000e220008209000 */
[----:B------:R-:W1:Y:S01]  /*00d0*/  LDC R8, c[0x0][0x388] ;  /* 0x0000e200ff087b82 */ /* 0x000e620000000800 */
[----:B------:R-:W-:Y:S01]  /*00e0*/  IMAD R5, RZ, RZ, -UR4 ;  /* 0x80000004ff057e24 */ /* 0x000fe2000f8e02ff */
[----:B------:R-:W-:Y:S01]  /*00f0*/  ISETP.NE.U32.AND P2, PT, RZ, UR4, PT ;  /* 0x00000004ff007c0c */ /* 0x000fe2000bf45070 */
[----:B------:R-:W-:-:S04]  /*0100*/  IMAD.MOV.U32 R13, RZ, RZ, RZ ;  /* 0x000000ffff0d7224 */ /* 0x000fc800078e00ff */
[----:B0-----:R-:W0:Y:S02]  /*0110*/  MUFU.RCP R0, R0 ;  /* 0x0000000000007308 */ /* 0x001e240000001000 */
[----:B0-----:R-:W-:-:S06]  /*0120*/  VIADD R6, R0, 0xffffffe ;  /* 0x0ffffffe00067836 */ /* 0x001fcc0000000000 */
[----:B------:R0:W2:Y:S02]  /*0130*/  F2I.FTZ.U32.TRUNC.NTZ R7, R6 ;  /* 0x0000000600077305 */ /* 0x0000a4000021f000 */
[----:B0-----:R-:W-:Y:S02]  /*0140*/  IMAD.MOV.U32 R6, RZ, RZ, RZ ;  /* 0x000000ffff067224 */ /* 0x001fe400078e00ff */
[----:B--2---:R-:W-:-:S04]  /*0150*/  IMAD R5, R5, R7, RZ ;  /* 0x0000000705057224 */ /* 0x004fc800078e02ff */
[----:B------:R-:W-:-:S06]  /*0160*/  IMAD.HI.U32 R7, R7, R5, R6 ;  /* 0x0000000507077227 */ /* 0x000fcc00078e0006 */
[----:B-1----:R-:W-:-:S04]  /*0170*/  IMAD.HI.U32 R12, R7, R8, RZ ;  /* 0x00000008070c7227 */ /* 0x002fc800078e00ff */
[----:B------:R-:W-:-:S04]  /*0180*/  IMAD.MOV R5, RZ, RZ, -R12 ;  /* 0x000000ffff057224 */ /* 0x000fc800078e0a0c */
[----:B------:R-:W-:-:S05]  /*0190*/  IMAD R0, R5, UR4, R8 ;  /* 0x0000000405007c24 */ /* 0x000fca000f8e0208 */
[----:B------:R-:W-:-:S13]  /*01a0*/  ISETP.GE.U32.AND P0, PT, R0, UR4, PT ;  /* 0x0000000400007c0c */ /* 0x000fda000bf06070 */
[----:B------:R-:W-:Y:S02]  /*01b0*/  @P0 VIADD R0, R0, -UR4 ;  /* 0x8000000400000c36 */ /* 0x000fe40008000000 */
[----:B------:R-:W-:-:S03]  /*01c0*/  @P0 VIADD R12, R12, 0x1 ;  /* 0x000000010c0c0836 */ /* 0x000fc60000000000 */
[----:B------:R-:W-:-:S13]  /*01d0*/  ISETP.GE.U32.AND P1, PT, R0, UR4, PT ;  /* 0x0000000400007c0c */ /* 0x000fda000bf26070 */
[----:B------:R-:W-:Y:S01]  /*01e0*/  @P1 VIADD R12, R12, 0x1 ;  /* 0x000000010c0c1836 */ /* 0x000fe20000000000 */
[----:B------:R-:W-:Y:S01]  /*01f0*/  @!P2 LOP3.LUT R12, RZ, UR4, RZ, 0x33, !PT ;  /* 0x00000004ff0cac12 */ /* 0x000fe2000f8e33ff */
[----:B------:R-:W-:Y:S06]  /*0200*/  BRA `(.L_x_6) ;  /* 0x0000000000087947 */ /* 0x000fec0003800000 */
.L_x_5:
[----:B------:R-:W-:-:S07]  /*0210*/  MOV R0, 0x230 ;  /* 0x0000023000007802 */ /* 0x000fce0000000f00 */
[----:B------:R-:W-:Y:S05]  /*0220*/  CALL.REL.NOINC `($__internal_1_$__cuda_sm20_div_s64) ;  /* 0x0000001000987944 */ /* 0x000fea0003c00000 */
.L_x_6:
[----:B------:R-:W0:Y:S01]  /*0230*/  LDCU UR7, c[0x0][0x398] ;  /* 0x00007300ff0777ac */ /* 0x000e220008000800 */
[----:B------:R-:W-:-:S04]  /*0240*/  IMAD R9, R4, R3, R2 ;  /* 0x0000000304097224 */ /* 0x000fc800078e0202 */
[----:B------:R-:W-:Y:S01]  /*0250*/  VIADD R11, R9, 0x1 ;  /* 0x00000001090b7836 */ /* 0x000fe20000000000 */
[----:B------:R-:W-:Y:S01]  /*0260*/  SHF.R.S32.HI R5, RZ, 0x1f, R9 ;  /* 0x0000001fff057819 */ /* 0x000fe20000011409 */
[C---:B------:R-:W-:Y:S02]  /*0270*/  IMAD R0, R13.reuse, R9, RZ ;  /* 0x000000090d007224 */ /* 0x040fe400078e02ff */
[----:B------:R-:W-:Y:S01]  /*0280*/  IMAD R6, R13, R11, RZ ;  /* 0x0000000b0d067224 */ /* 0x000fe200078e02ff */
[----:B------:R-:W-:Y:S01]  /*0290*/  SHF.R.S32.HI R7, RZ, 0x1f, R11 ;  /* 0x0000001fff077819 */ /* 0x000fe2000001140b */
[----:B------:R-:W-:Y:S02]  /*02a0*/  IMAD R5, R5, R12, R0 ;  /* 0x0000000c05057224 */ /* 0x000fe400078e0200 */
[----:B------:R-:W-:-:S04]  /*02b0*/  IMAD.WIDE.U32 R8, R12, R9, RZ ;  /* 0x000000090c087225 */ /* 0x000fc800078e00ff */
[----:B------:R-:W-:Y:S01]  /*02c0*/  IMAD R7, R7, R12, R6 ;  /* 0x0000000c07077224 */ /* 0x000fe200078e0206 */
[----:B0-----:R-:W-:Y:S01]  /*02d0*/  UISETP.NE.AND UP0, UPT, UR7, URZ, UPT ;  /* 0x000000ff0700728c */ /* 0x001fe2000bf05270 */
[----:B------:R-:W-:-:S04]  /*02e0*/  IMAD.WIDE.U32 R10, R12, R11, RZ ;  /* 0x0000000b0c0a7225 */ /* 0x000fc800078e00ff */
[----:B------:R-:W-:Y:S02]  /*02f0*/  IMAD.IADD R5, R9, 0x1, R5 ;  /* 0x0000000109057824 */ /* 0x000fe400078e0205 */
[----:B------:R-:W-:Y:S02]  /*0300*/  IMAD.IADD R6, R11, 0x1, R7 ;  /* 0x000000010b067824 */ /* 0x000fe400078e0207 */
[----:B------:R-:W-:Y:S05]  /*0310*/  BRA.U !UP0, `(.L_x_7) ;  /* 0x0000000108c87547 */ /* 0x000fea000b800000 */
[----:B------:R-:W-:Y:S02]  /*0320*/  USHF.R.S32.HI UR4, URZ, 0x1f, UR7 ;  /* 0x0000001fff047899 */ /* 0x000fe40008011407 */
[----:B------:R-:W-:Y:S01]  /*0330*/  ISETP.LT.U32.AND P0, PT, RZ, UR7, PT ;  /* 0x00000007ff007c0c */ /* 0x000fe2000bf01070 */
[----:B------:R-:W0:Y:S01]  /*0340*/  S2UR UR5, SR_CgaCtaId ;  /* 0x00000000000579c3 */ /* 0x000e220000008800 */
[----:B------:R-:W-:Y:S01]  /*0350*/  IMAD.MOV.U32 R7, RZ, RZ, RZ ;  /* 0x000000ffff077224 */ /* 0x000fe200078e00ff */
[----:B------:R-:W-:Y:S01]  /*0360*/  ULOP3.LUT UR6, UR4, 0x1fffffff, URZ, 0xc0, !UPT ;  /* 0x1fffffff04067892 */ /* 0x000fe2000f8ec0ff */
[----:B------:R-:W-:Y:S02]  /*0370*/  IMAD.MOV.U32 R14, RZ, RZ, RZ ;  /* 0x000000ffff0e7224 */ /* 0x000fe400078e00ff */
[----:B------:R-:W-:-:S03]  /*0380*/  UMOV UR4, 0x400 ;  /* 0x0000040000047882 */ /* 0x000fc60000000000 */
[----:B------:R-:W-:Y:S02]  /*0390*/  IMAD.U32 R0, RZ, RZ, UR6 ;  /* 0x00000006ff007e24 */ /* 0x000fe4000f8e00ff */
[----:B------:R-:W-:-:S03]  /*03a0*/  IMAD.U32 R15, RZ, RZ, UR6 ;  /* 0x00000006ff0f7e24 */ /* 0x000fc6000f8e00ff */
[----:B------:R-:W-:Y:S01]  /*03b0*/  ISETP.GT.U32.AND.EX P0, PT, R0, RZ, PT, P0 ;  /* 0x000000ff0000720c */ /* 0x000fe20003f04100 */
[----:B0-----:R-:W-:-:S12]  /*03c0*/  ULEA UR4, UR5, UR4, 0x18 ;  /* 0x0000000405047291 */ /* 0x001fd8000f8ec0ff */
[----:B------:R-:W-:-:S05]  /*03d0*/  @!P0 IMAD.MOV.U32 R7, RZ, RZ, 0x1 ;  /* 0x00000001ff078424 */ /* 0x000fca00078e00ff */
[C---:B------:R-:W-:Y:S02]  /*03e0*/  IADD3 R0, P3, PT, -R7.reuse, UR7, RZ ;  /* 0x0000000707007c10 */ /* 0x040fe4000ff7e1ff */
[----:B------:R-:W-:Y:S02]  /*03f0*/  ISETP.LT.U32.AND P1, PT, R7, UR7, PT ;  /* 0x0000000707007c0c */ /* 0x000fe4000bf21070 */
[----:B------:R-:W-:Y:S02]  /*0400*/  ISETP.LE.U32.AND P2, PT, R0, 0x3, PT ;  /* 0x000000030000780c */ /* 0x000fe40003f43070 */
[----:B------:R-:W-:Y:S02]  /*0410*/  ISETP.GT.U32.AND.EX P1, PT, R15, R14, PT, P1 ;  /* 0x0000000e0f00720c */ /* 0x000fe40003f24110 */
[----:B------:R-:W-:-:S04]  /*0420*/  IADD3.X R0, PT, PT, ~R14, UR6, RZ, P3, !PT ;  /* 0x000000060e007c10 */ /* 0x000fc80009ffe5ff */
[----:B------:R-:W-:Y:S01]  /*0430*/  ISETP.LE.U32.OR.EX P1, PT, R0, RZ, !P1, P2 ;  /* 0x000000ff0000720c */ /* 0x000fe20004f23520 */
[----:B------:R-:W-:-:S05]  /*0440*/  IMAD.U32 R0, RZ, RZ, UR4 ;  /* 0x00000004ff007e24 */ /* 0x000fca000f8e00ff */
[----:B------:R0:W-:Y:S02]  /*0450*/  @!P0 STS.64 [R0], RZ ;  /* 0x000000ff00008388 */ /* 0x0001e40000000a00 */
[----:B0-----:R-:W-:-:S05]  /*0460*/  @!P0 VIADD R0, R0, 0x8 ;  /* 0x0000000800008836 */ /* 0x001fca0000000000 */
[----:B------:R-:W-:Y:S05]  /*0470*/  @P1 BRA `(.L_x_8) ;  /* 0x0000000000341947 */ /* 0x000fea0003800000 */
[----:B------:R-:W-:Y:S01]  /*0480*/  UIADD3 UR4, UP0, UPT, UR7, -0x3, URZ ;  /* 0xfffffffd07047890 */ /* 0x000fe2000ff1e0ff */
[----:B------:R-:W-:-:S03]  /*0490*/  PLOP3.LUT P0, PT, PT, PT, PT, 0x8, 0x80 ;  /* 0x000000000080781c */ /* 0x000fc60003f0e170 */
[----:B------:R-:W-:-:S12]  /*04a0*/  UIADD3.X UR5, UPT, UPT, UR6, -0x1, URZ, UP0, !UPT ;  /* 0xffffffff06057890 */ /* 0x000fd800087fe4ff */
.L_x_9:
[----:B------:R-:W-:Y:S01]  /*04b0*/  IADD3 R7, P1, PT, R7, 0x4, RZ ;  /* 0x0000000407077810 */ /* 0x000fe20007f3e0ff */
[----:B------:R-:W-:Y:S04]  /*04c0*/  STS.64 [R0], RZ ;  /* 0x000000ff00007388 */ /* 0x000fe80000000a00 */
[----:B------:R-:W-:Y:S01]  /*04d0*/  IMAD.X R14, RZ, RZ, R14, P1 ;  /* 0x000000ffff0e7224 */ /* 0x000fe200008e060e */
[----:B------:R-:W-:Y:S01]  /*04e0*/  ISETP.GE.U32.AND P1, PT, R7, UR4, PT ;  /* 0x0000000407007c0c */ /* 0x000fe2000bf26070 */
[----:B------:R-:W-:Y:S03]  /*04f0*/  STS.64 [R0+0x8], RZ ;  /* 0x000008ff00007388 */ /* 0x000fe60000000a00 */
[----:B------:R-:W-:Y:S01]  /*0500*/  ISETP.GE.U32.AND.EX P1, PT, R14, UR5, PT, P1 ;  /* 0x000000050e007c0c */ /* 0x000fe2000bf26110 */
[----:B------:R-:W-:Y:S04]  /*0510*/  STS.64 [R0+0x10], RZ ;  /* 0x000010ff00007388 */ /* 0x000fe80000000a00 */
[----:B------:R0:W-:Y:S02]  /*0520*/  STS.64 [R0+0x18], RZ ;  /* 0x000018ff00007388 */ /* 0x0001e40000000a00 */
[----:B0-----:R-:W-:-:S06]  /*0530*/  VIADD R0, R0, 0x20 ;  /* 0x0000002000007836 */ /* 0x001fcc0000000000 */
[----:B------:R-:W-:Y:S05]  /*0540*/  @!P1 BRA `(.L_x_9) ;  /* 0xfffffffc00d89947 */ /* 0x000fea000383ffff */
.L_x_8:
[C---:B------:R-:W-:Y:S02]  /*0550*/  ISETP.LT.U32.AND P1, PT, R7.reuse, UR7, PT ;  /* 0x0000000707007c0c */ /* 0x040fe4000bf21070 */
[----:B------:R-:W-:Y:S02]  /*0560*/  IADD3 R16, P3, PT, -R7, UR7, RZ ;  /* 0x0000000707107c10 */ /* 0x000fe4000ff7e1ff */
[----:B------:R-:W-:Y:S02]  /*0570*/  ISETP.GT.U32.AND.EX P2, PT, R15, R14, PT, P1 ;  /* 0x0000000e0f00720c */ /* 0x000fe40003f44110 */
[----:B------:R-:W-:Y:S02]  /*0580*/  ISETP.LE.U32.AND P1, PT, R16, 0x1, PT ;  /* 0x000000011000780c */ /* 0x000fe40003f23070 */
[----:B------:R-:W-:-:S04]  /*0590*/  IADD3.X R15, PT, PT, ~R14, UR6, RZ, P3, !PT ;  /* 0x000000060e0f7c10 */ /* 0x000fc80009ffe5ff */
[----:B------:R-:W-:-:S13]  /*05a0*/  ISETP.LE.U32.OR.EX P1, PT, R15, RZ, !P2, P1 ;  /* 0x000000ff0f00720c */ /* 0x000fda0005723510 */
[----:B------:R-:W-:Y:S01]  /*05b0*/  @!P1 IADD3 R7, P3, PT, R7, 0x2, RZ ;  /* 0x0000000207079810 */ /* 0x000fe20007f7e0ff */
[----:B------:R-:W-:Y:S01]  /*05c0*/  @!P1 STS.64 [R0], RZ ;  /* 0x000000ff00009388 */ /* 0x000fe20000000a00 */
[----:B------:R-:W-:Y:S02]  /*05d0*/  @!P1 PLOP3.LUT P0, PT, PT, PT, PT, 0x8, 0x80 ;  /* 0x000000000080981c */ /* 0x000fe40003f0e170 */
[----:B------:R-:W-:Y:S01]  /*05e0*/  ISETP.LT.U32.AND P2, PT, R7, UR7, PT ;  /* 0x0000000707007c0c */ /* 0x000fe2000bf41070 */
[----:B------:R-:W-:Y:S01]  /*05f0*/  @!P1 IMAD.X R14, RZ, RZ, R14, P3 ;  /* 0x000000ffff0e9224 */ /* 0x000fe200018e060e */
[----:B------:R0:W-:Y:S04]  /*0600*/  @!P1 STS.64 [R0+0x8], RZ ;  /* 0x000008ff00009388 */ /* 0x0001e80000000a00 */
[----:B------:R-:W-:Y:S01]  /*0610*/  ISETP.LT.U32.OR.EX P0, PT, R14, UR6, P0, P2 ;  /* 0x000000060e007c0c */ /* 0x000fe20008701520 */
[----:B0-----:R-:W-:-:S12]  /*0620*/  @!P1 VIADD R0, R0, 0x10 ;  /* 0x0000001000009836 */ /* 0x001fd80000000000 */
[----:B------:R0:W-:Y:S02]  /*0630*/  @P0 STS.64 [R0], RZ ;  /* 0x000000ff00000388 */ /* 0x0001e40000000a00 */
.L_x_7:
[----:B------:R-:W1:Y:S01]  /*0640*/  S2UR UR5, SR_CgaCtaId ;  /* 0x00000000000579c3 */ /* 0x000e620000008800 */
[----:B------:R-:W-:Y:S01]  /*0650*/  ISETP.GT.U32.AND P0, PT, R12, RZ, PT ;  /* 0x000000ff0c00720c */ /* 0x000fe20003f04070 */
[----:B------:R-:W-:-:S03]  /*0660*/  UMOV UR4, 0x400 ;  /* 0x0000040000047882 */ /* 0x000fc60000000000 */
[----:B------:R-:W-:Y:S01]  /*0670*/  ISETP.GT.AND.EX P0, PT, R13, RZ, PT, P0 ;  /* 0x000000ff0d00720c */ /* 0x000fe20003f04300 */
[----:B-1----:R-:W-:-:S06]  /*0680*/  ULEA UR4, UR5, UR4, 0x18 ;  /* 0x0000000405047291 */ /* 0x002fcc000f8ec0ff */
[----:B------:R-:W-:-:S06]  /*0690*/  LEA R7, R2, UR4, 0x3 ;  /* 0x0000000402077c11 */ /* 0x000fcc000f8e18ff */
[----:B------:R1:W2:Y:S01]  /*06a0*/  @!P0 LDS.64 R12, [R7] ;  /* 0x00000000070c8984 */ /* 0x0002a20000000a00 */
[----:B------:R-:W-:Y:S05]  /*06b0*/  @!P0 BRA `(.L_x_10) ;  /* 0x0000000800608947 */ /* 0x000fea0003800000 */
[----:B------:R-:W-:Y:S01]  /*06c0*/  IADD3 R23, P0, PT, R8, 0x1, RZ ;  /* 0x0000000108177810 */ /* 0x000fe20007f1e0ff */
[----:B--2---:R2:W3:Y:S01]  /*06d0*/  LDS.64 R12, [R7] ;  /* 0x00000000070c7984 */ /* 0x0044e20000000a00 */
[----:B------:R-:W4:Y:S01]  /*06e0*/  LDCU.64 UR4, c[0x0][0x390] ;  /* 0x00007200ff0477ac */ /* 0x000f220008000a00 */
[----:B------:R-:W-:Y:S01]  /*06f0*/  BSSY.RECONVERGENT B0, `(.L_x_11) ;  /* 0x000002e000007945 */ /* 0x000fe20003800200 */
[----:B------:R-:W-:Y:S01]  /*0700*/  ISETP.GT.U32.AND P1, PT, R10, R23, PT ;  /* 0x000000170a00720c */ /* 0x000fe20003f24070 */
[--C-:B------:R-:W-:Y:S02]  /*0710*/  IMAD.X R15, RZ, RZ, R5.reuse, P0 ;  /* 0x000000ffff0f7224 */ /* 0x100fe400000e0605 */
[----:B------:R-:W-:Y:S02]  /*0720*/  IMAD.MOV.U32 R22, RZ, RZ, R8 ;  /* 0x000000ffff167224 */ /* 0x000fe400078e0008 */
[----:B------:R-:W-:Y:S01]  /*0730*/  IMAD.MOV.U32 R25, RZ, RZ, R5 ;  /* 0x000000ffff197224 */ /* 0x000fe200078e0005 */
[----:B------:R-:W-:-:S04]  /*0740*/  ISETP.GT.AND.EX P1, PT, R6, R15, PT, P1 ;  /* 0x0000000f0600720c */ /* 0x000fc80003f24310 */
[----:B------:R-:W-:Y:S02]  /*0750*/  SEL R23, R10, R23, P1 ;  /* 0x000000170a177207 */ /* 0x000fe40000800000 */
[----:B------:R-:W-:-:S03]  /*0760*/  SEL R24, R6, R15, P1 ;  /* 0x0000000f06187207 */ /* 0x000fc60000800000 */
[----:B0-----:R-:W-:-:S05]  /*0770*/  IMAD.IADD R0, R23, 0x1, -R8 ;  /* 0x0000000117007824 */ /* 0x001fca00078e0a08 */
[----:B------:R-:W-:-:S04]  /*0780*/  LOP3.LUT R0, R0, 0x3, RZ, 0xc0, !PT ;  /* 0x0000000300007812 */ /* 0x000fc800078ec0ff */
[----:B------:R-:W-:-:S04]  /*0790*/  ISETP.NE.U32.AND P0, PT, R0, RZ, PT ;  /* 0x000000ff0000720c */ /* 0x000fc80003f05070 */
[----:B------:R-:W-:-:S13]  /*07a0*/  ISETP.NE.AND.EX P0, PT, RZ, RZ, PT, P0 ;  /* 0x000000ffff00720c */ /* 0x000fda0003f05300 */
[----:B--234-:R-:W-:Y:S05]  /*07b0*/  @!P0 BRA `(.L_x_12) ;  /* 0x0000000000848947 */ /* 0x01cfea0003800000 */
[----:B------:R-:W-:Y:S01]  /*07c0*/  IADD3 R26, P0, PT, RZ, -R0, RZ ;  /* 0x80000000ff1a7210 */ /* 0x000fe20007f1e0ff */
[----:B------:R-:W-:Y:S02]  /*07d0*/  IMAD.MOV.U32 R22, RZ, RZ, R8 ;  /* 0x000000ffff167224 */ /* 0x000fe400078e0008 */
[----:B------:R-:W-:Y:S02]  /*07e0*/  IMAD.MOV.U32 R25, RZ, RZ, R5 ;  /* 0x000000ffff197224 */ /* 0x000fe400078e0005 */
[----:B------:R-:W-:-:S08]  /*07f0*/  IMAD.X R27, RZ, RZ, -0x1, P0 ;  /* 0xffffffffff1b7424 */ /* 0x000fd000000e06ff */
.L_x_15:
[----:B------:R-:W-:Y:S01]  /*0800*/  IMAD.MOV.U32 R28, RZ, RZ, R22 ;  /* 0x000000ffff1c7224 */ /* 0x000fe200078e0016 */
[----:B------:R-:W-:Y:S01]  /*0810*/  IADD3 R26, P0, PT, R26, 0x1, RZ ;  /* 0x000000011a1a7810 */ /* 0x000fe20007f1e0ff */
[----:B------:R-:W-:Y:S01]  /*0820*/  IMAD.MOV.U32 R29, RZ, RZ, R25 ;  /* 0x000000ffff1d7224 */ /* 0x000fe200078e0019 */
[----:B------:R-:W-:Y:S03]  /*0830*/  BSSY.RECONVERGENT B1, `(.L_x_13) ;  /* 0x0000015000017945 */ /* 0x000fe60003800200 */
[----:B------:R-:W0:Y:S01]  /*0840*/  I2F.F64.S64 R14, R28 ;  /* 0x0000001c000e7312 */ /* 0x000e220000301c00 */
[----:B------:R-:W-:Y:S01]  /*0850*/  IMAD.X R27, RZ, RZ, R27, P0 ;  /* 0x000000ffff1b7224 */ /* 0x000fe200000e061b */
[----:B------:R-:W-:-:S04]  /*0860*/  ISETP.NE.U32.AND P0, PT, R26, RZ, PT ;  /* 0x000000ff1a00720c */ /* 0x000fc80003f05070 */
[----:B------:R-:W-:Y:S01]  /*0870*/  ISETP.NE.AND.EX P0, PT, R27, RZ, PT, P0 ;  /* 0x000000ff1b00720c */ /* 0x000fe20003f05300 */
[----:B0-----:R-:W-:-:S08]  /*0880*/  DADD R14, R14, 0.5 ;  /* 0x3fe000000e0e7429 */ /* 0x001fd00000000000 */
[----:B------:R-:W-:-:S08]  /*0890*/  DMUL R14, R14, UR4 ;  /* 0x000000040e0e7c28 */ /* 0x000fd00008000000 */
[----:B------:R-:W-:-:S06]  /*08a0*/  DFMA R14, R14, R14, 1 ;  /* 0x3ff000000e0e742b */ /* 0x000fcc000000000e */
[----:B------:R-:W0:Y:S04]  /*08b0*/  MUFU.RCP64H R21, R15 ;  /* 0x0000000f00157308 */ /* 0x000e280000001800 */
[----:B------:R-:W-:-:S05]  /*08c0*/  VIADD R20, R15, 0x300402 ;  /* 0x003004020f147836 */ /* 0x000fca0000000000 */
[----:B------:R-:W-:Y:S01]  /*08d0*/  FSETP.GEU.AND P1, PT, |R20|, 5.8789094863358348022e-39, PT ;  /* 0x004004021400780b */ /* 0x000fe20003f2e200 */
[----:B0-----:R-:W-:-:S08]  /*08e0*/  DFMA R18, -R14, R20, 1 ;  /* 0x3ff000000e12742b */ /* 0x001fd00000000114 */
[----:B------:R-:W-:-:S08]  /*08f0*/  DFMA R18, R18, R18, R18 ;  /* 0x000000121212722b */ /* 0x000fd00000000012 */
[----:B------:R-:W-:-:S08]  /*0900*/  DFMA R18, R20, R18, R20 ;  /* 0x000000121412722b */ /* 0x000fd00000000014 */
[----:B------:R-:W-:-:S08]  /*0910*/  DFMA R16, -R14, R18, 1 ;  /* 0x3ff000000e10742b */ /* 0x000fd00000000112 */
[----:B------:R-:W-:Y:S01]  /*0920*/  DFMA R20, R18, R16, R18 ;  /* 0x000000101214722b */ /* 0x000fe20000000012 */
[----:B------:R-:W-:Y:S10]  /*0930*/  @P1 BRA `(.L_x_14) ;  /* 0x0000000000101947 */ /* 0x000ff40003800000 */
[----:B------:R-:W-:Y:S02]  /*0940*/  LOP3.LUT R18, R15, 0x7fffffff, RZ, 0xc0, !PT ;  /* 0x7fffffff0f127812 */ /* 0x000fe400078ec0ff */
[----:B------:R-:W-:-:S03]  /*0950*/  MOV R0, 0x980 ;  /* 0x0000098000007802 */ /* 0x000fc60000000f00 */
[----:B------:R-:W-:-:S07]  /*0960*/  VIADD R18, R18, 0xfff00000 ;  /* 0xfff0000012127836 */ /* 0x000fce0000000000 */
[----:B-1----:R-:W-:Y:S05]  /*0970*/  CALL.REL.NOINC `($__internal_0_$__cuda_sm20_dblrcp_rn_slowpath_v3) ;  /* 0x0000000800247944 */ /* 0x002fea0003c00000 */
.L_x_14:
[----:B------:R-:W-:Y:S05]  /*0980*/  BSYNC.RECONVERGENT B1 ;  /* 0x0000000000017941 */ /* 0x000fea0003800200 */
.L_x_13:
[----:B------:R-:W-:Y:S01]  /*0990*/  IADD3 R22, P1, PT, R22, 0x1, RZ ;  /* 0x0000000116167810 */ /* 0x000fe20007f3e0ff */
[----:B------:R-:W-:-:S04]  /*09a0*/  DADD R12, R20, R12 ;  /* 0x00000000140c7229 */ /* 0x000fc8000000000c */
[----:B------:R-:W-:Y:S01]  /*09b0*/  IMAD.X R25, RZ, RZ, R25, P1 ;  /* 0x000000ffff197224 */ /* 0x000fe200008e0619 */
[----:B------:R-:W-:Y:S07]  /*09c0*/  @P0 BRA `(.L_x_15) ;  /* 0xfffffffc008c0947 */ /* 0x000fee000383ffff */
.L_x_12:
[----:B------:R-:W-:Y:S05]  /*09d0*/  BSYNC.RECONVERGENT B0 ;  /* 0x0000000000007941 */ /* 0x000fea0003800200 */
.L_x_11:
[----:B------:R-:W-:Y:S01]  /*09e0*/  IADD3 R23, P0, PT, -R23, R8, RZ ;  /* 0x0000000817177210 */ /* 0x000fe20007f1e1ff */
[----:B------:R-:W0:Y:S01]  /*09f0*/  LDCU.64 UR4, c[0x0][0x390] ;  /* 0x00007200ff0477ac */ /* 0x000e220008000a00 */
[----:B------:R-:W-:Y:S03]  /*0a00*/  BSSY.RECONVERGENT B0, `(.L_x_10) ;  /* 0x0000063000007945 */ /* 0x000fe60003800200 */
[----:B------:R-:W-:Y:S01]  /*0a10*/  IMAD.X R24, R5, 0x1, ~R24, P0 ;  /* 0x0000000105187824 */ /* 0x000fe200000e0e18 */
[----:B------:R-:W-:-:S04]  /*0a20*/  ISETP.GT.U32.AND P0, PT, R23, -0x4, PT ;  /* 0xfffffffc1700780c */ /* 0x000fc80003f04070 */
[----:B------:R-:W-:-:S13]  /*0a30*/  ISETP.GT.U32.AND.EX P0, PT, R24, -0x1, PT, P0 ;  /* 0xffffffff1800780c */ /* 0x000fda0003f04100 */
[----:B0-----:R-:W-:Y:S05]  /*0a40*/  @P0 BRA `(.L_x_16) ;  /* 0x0000000400780947 */ /* 0x001fea0003800000 */
.L_x_25:
[----:B------:R-:W-:Y:S01]  /*0a50*/  IMAD.MOV.U32 R23, RZ, RZ, R25 ;  /* 0x000000ffff177224 */ /* 0x000fe200078e0019 */
[----:B------:R-:W-:Y:S03]  /*0a60*/  BSSY.RECONVERGENT B1, `(.L_x_17) ;  /* 0x0000012000017945 */ /* 0x000fe60003800200 */
[----:B------:R-:W0:Y:S02]  /*0a70*/  I2F.F64.S64 R8, R22 ;  /* 0x0000001600087312 */ /* 0x000e240000301c00 */
        /* <DEDUP_REMOVED lines=16> */
.L_x_18:
[----:B------:R-:W-:Y:S05]  /*0b80*/  BSYNC.RECONVERGENT B1 ;  /* 0x0000000000017941 */ /* 0x000fea0003800200 */
.L_x_17:
[----:B------:R-:W-:Y:S01]  /*0b90*/  IADD3 R26, P0, PT, R22, 0x1, RZ ;  /* 0x00000001161a7810 */ /* 0x000fe20007f1e0ff */
[----:B------:R-:W-:Y:S01]  /*0ba0*/  BSSY.RECONVERGENT B1, `(.L_x_19) ;  /* 0x0000016000017945 */ /* 0x000fe20003800200 */
[----:B------:R-:W-:-:S03]  /*0bb0*/  DADD R12, R20, R12 ;  /* 0x00000000140c7229 */ /* 0x000fc6000000000c */
[----:B------:R-:W-:-:S04]  /*0bc0*/  IMAD.X R27, RZ, RZ, R25, P0 ;  /* 0x000000ffff1b7224 */ /* 0x000fc800000e0619 */
        /* <DEDUP_REMOVED lines=17> */
[----:B------:R-:W-:Y:S02]  /*0ce0*/  IMAD.MOV.U32 R18, RZ, RZ, R20 ;  /* 0x000000ffff127224 */ /* 0x000fe400078e0014 */
[----:B------:R-:W-:-:S07]  /*0cf0*/  IMAD.MOV.U32 R19, RZ, RZ, R21 ;  /* 0x000000ffff137224 */ /* 0x000fce00078e0015 */
.L_x_20:
[----:B------:R-:W-:Y:S05]  /*0d00*/  BSYNC.RECONVERGENT B1 ;  /* 0x0000000000017941 */ /* 0x000fea0003800200 */
.L_x_19:
        /* <DEDUP_REMOVED lines=21> */
.L_x_22:
[----:B------:R-:W-:Y:S05]  /*0e60*/  BSYNC.RECONVERGENT B1 ;  /* 0x0000000000017941 */ /* 0x000fea0003800200 */
.L_x_21:
[----:B------:R-:W-:Y:S01]  /*0e70*/  IADD3 R26, P0, PT, R22, 0x3, RZ ;  /* 0x00000003161a7810 */ /* 0x000fe20007f1e0ff */
[----:B------:R-:W-:Y:S01]  /*0e80*/  DADD R12, R12, R20 ;  /* 0x000000000c0c7229 */ /* 0x000fe20000000014 */
[----:B------:R-:W-:Y:S03]  /*0e90*/  BSSY.RECONVERGENT B1, `(.L_x_23) ;  /* 0x0000013000017945 */ /* 0x000fe60003800200 */
        /* <DEDUP_REMOVED lines=18> */
.L_x_24:
[----:B------:R-:W-:Y:S05]  /*0fc0*/  BSYNC.RECONVERGENT B1 ;  /* 0x0000000000017941 */ /* 0x000fea0003800200 */
.L_x_23:
[----:B------:R-:W-:Y:S01]  /*0fd0*/  IADD3 R22, P0, PT, R22, 0x4, RZ ;  /* 0x0000000416167810 */ /* 0x000fe20007f1e0ff */
[----:B------:R-:W-:-:S04]  /*0fe0*/  DADD R12, R12, R20 ;  /* 0x000000000c0c7229 */ /* 0x000fc80000000014 */
[----:B------:R-:W-:Y:S01]  /*0ff0*/  IMAD.X R25, RZ, RZ, R25, P0 ;  /* 0x000000ffff197224 */ /* 0x000fe200000e0619 */
[----:B------:R-:W-:-:S04]  /*1000*/  ISETP.GE.U32.AND P0, PT, R22, R10, PT ;  /* 0x0000000a1600720c */ /* 0x000fc80003f06070 */
[----:B------:R-:W-:-:S13]  /*1010*/  ISETP.GE.AND.EX P0, PT, R25, R6, PT, P0 ;  /* 0x000000061900720c */ /* 0x000fda0003f06300 */
[----:B------:R-:W-:Y:S05]  /*1020*/  @!P0 BRA `(.L_x_25) ;  /* 0xfffffff800888947 */ /* 0x000fea000383ffff */
.L_x_16:
[----:B------:R-:W-:Y:S05]  /*1030*/  BSYNC.RECONVERGENT B0 ;  /* 0x0000000000007941 */ /* 0x000fea0003800200 */
.L_x_10:
[----:B------:R-:W3:Y:S01]  /*1040*/  LDC.64 R8, c[0x0][0x390] ;  /* 0x0000e400ff087b82 */ /* 0x000ee20000000a00 */
[----:B------:R-:W-:Y:S02]  /*1050*/  ISETP.GE.U32.AND P0, PT, R4, 0x2, PT ;  /* 0x000000020400780c */ /* 0x000fe40003f06070 */
[----:B------:R-:W-:Y:S01]  /*1060*/  ISETP.NE.AND P1, PT, R2, RZ, PT ;  /* 0x000000ff0200720c */ /* 0x000fe20003f25270 */
[----:B---3--:R-:W-:-:S08]  /*1070*/  DMUL R8, R8, 4 ;  /* 0x4010000008087828 */ /* 0x008fd00000000000 */
[----:B--2---:R-:W-:-:S07]  /*1080*/  DMUL R8, R8, R12 ;  /* 0x0000000c08087228 */ /* 0x004fce0000000000 */
[----:B------:R2:W-:Y:S01]  /*1090*/  STS.64 [R7], R8 ;  /* 0x0000000807007388 */ /* 0x0005e20000000a00 */
[----:B------:R-:W-:Y:S06]  /*10a0*/  BAR.SYNC.DEFER_BLOCKING 0x0 ;  /* 0x0000000000007b1d */ /* 0x000fec0000010000 */
[----:B------:R-:W-:Y:S05]  /*10b0*/  @!P0 BRA `(.L_x_26) ;  /* 0x00000000002c8947 */ /* 0x000fea0003800000 */
.L_x_27:
[----:B------:R-:W-:-:S04]  /*10c0*/  SHF.R.U32.HI R5, RZ, 0x1, R4 ;  /* 0x00000001ff057819 */ /* 0x000fc80000011604 */
[----:B------:R-:W-:-:S13]  /*10d0*/  ISETP.GE.U32.AND P0, PT, R2, R5, PT ;  /* 0x000000050200720c */ /* 0x000fda0003f06070 */
[----:B0-----:R-:W-:Y:S01]  /*10e0*/  @!P0 IMAD R0, R5, 0x8, R7 ;  /* 0x0000000805008824 */ /* 0x001fe200078e0207 */
[----:B------:R-:W-:Y:S04]  /*10f0*/  @!P0 LDS.64 R10, [R7] ;  /* 0x00000000070a8984 */ /* 0x000fe80000000a00 */
[----:B--2---:R-:W0:Y:S02]  /*1100*/  @!P0 LDS.64 R8, [R0] ;  /* 0x0000000000088984 */ /* 0x004e240000000a00 */
[----:B0-----:R-:W-:-:S07]  /*1110*/  @!P0 DADD R8, R8, R10 ;  /* 0x0000000008088229 */ /* 0x001fce000000000a */
[----:B------:R3:W-:Y:S01]  /*1120*/  @!P0 STS.64 [R7], R8 ;  /* 0x0000000807008388 */ /* 0x0007e20000000a00 */
[----:B------:R-:W-:Y:S01]  /*1130*/  BAR.SYNC.DEFER_BLOCKING 0x0 ;  /* 0x0000000000007b1d */ /* 0x000fe20000010000 */
[----:B------:R-:W-:Y:S01]  /*1140*/  ISETP.GT.U32.AND P0, PT, R4, 0x3, PT ;  /* 0x000000030400780c */ /* 0x000fe20003f04070 */
[----:B------:R-:W-:-:S12]  /*1150*/  IMAD.MOV.U32 R4, RZ, RZ, R5 ;  /* 0x000000ffff047224 */ /* 0x000fd800078e0005 */
[----:B---3--:R-:W-:Y:S05]  /*1160*/  @P0 BRA `(.L_x_27) ;  /* 0xfffffffc00d40947 */ /* 0x008fea000383ffff */
.L_x_26:
[----:B------:R-:W-:Y:S05]  /*1170*/  @P1 EXIT ;  /* 0x000000000000194d */ /* 0x000fea0003800000 */
[----:B------:R-:W3:Y:S01]  /*1180*/  S2UR UR5, SR_CgaCtaId ;  /* 0x00000000000579c3 */ /* 0x000ee20000008800 */
[----:B------:R-:W-:-:S07]  /*1190*/  UMOV UR4, 0x400 ;  /* 0x0000040000047882 */ /* 0x000fce0000000000 */
[----:B-12---:R-:W1:Y:S01]  /*11a0*/  LDC.64 R6, c[0x0][0x380] ;  /* 0x0000e000ff067b82 */ /* 0x006e620000000a00 */
[----:B---3--:R-:W-:Y:S01]  /*11b0*/  ULEA UR4, UR5, UR4, 0x18 ;  /* 0x0000000405047291 */ /* 0x008fe2000f8ec0ff */
[----:B-1----:R-:W-:-:S08]  /*11c0*/  IMAD.WIDE.U32 R2, R3, 0x8, R6 ;  /* 0x0000000803027825 */ /* 0x002fd000078e0006 */
[----:B------:R-:W1:Y:S02]  /*11d0*/  LDS.64 R4, [UR4] ;  /* 0x00000004ff047984 */ /* 0x000e640008000a00 */
[----:B------:R-:W1:Y:S02]  /*11e0*/  LDCU.64 UR4, c[0x0][0x358] ;  /* 0x00006b00ff0477ac */ /* 0x000e640008000a00 */
[----:B-1----:R-:W-:Y:S01]  /*11f0*/  STG.E.64 desc[UR4][R2.64], R4 ;  /* 0x0000000402007986 */ /* 0x002fe2000c101b04 */
[----:B------:R-:W-:Y:S05]  /*1200*/  EXIT ;  /* 0x000000000000794d */ /* 0x000fea0003800000 */
        .weak           $__internal_0_$__cuda_sm20_dblrcp_rn_slowpath_v3
        .type           $__internal_0_$__cuda_sm20_dblrcp_rn_slowpath_v3,@function
        .size           $__internal_0_$__cuda_sm20_dblrcp_rn_slowpath_v3,($__internal_1_$__cuda_sm20_div_s64 - $__internal_0_$__cuda_sm20_dblrcp_rn_slowpath_v3)
$__internal_0_$__cuda_sm20_dblrcp_rn_slowpath_v3:
[----:B------:R-:W-:Y:S01]  /*1210*/  DSETP.GTU.AND P1, PT, |R14|, +INF , PT ;  /* 0x7ff000000e00742a */ /* 0x000fe20003f2c200 */
[----:B------:R-:W-:-:S13]  /*1220*/  BSSY.RECONVERGENT B2, `(.L_x_28) ;  /* 0x0000023000027945 */ /* 0x000fda0003800200 */
[----:B------:R-:W-:Y:S05]  /*1230*/  @P1 BRA `(.L_x_29) ;  /* 0x00000000007c1947 */ /* 0x000fea0003800000 */
[----:B------:R-:W-:-:S05]  /*1240*/  LOP3.LUT R16, R15, 0x7fffffff, RZ, 0xc0, !PT ;  /* 0x7fffffff0f107812 */ /* 0x000fca00078ec0ff */
[----:B------:R-:W-:-:S05]  /*1250*/  VIADD R17, R16, 0xffffffff ;  /* 0xffffffff10117836 */ /* 0x000fca0000000000 */
[----:B------:R-:W-:-:S13]  /*1260*/  ISETP.GE.U32.AND P1, PT, R17, 0x7fefffff, PT ;  /* 0x7fefffff1100780c */ /* 0x000fda0003f26070 */
[----:B------:R-:W-:Y:S01]  /*1270*/  @P1 LOP3.LUT R21, R15, 0x7ff00000, RZ, 0x3c, !PT ;  /* 0x7ff000000f151812 */ /* 0x000fe200078e3cff */
[----:B------:R-:W-:Y:S01]  /*1280*/  @P1 IMAD.MOV.U32 R20, RZ, RZ, RZ ;  /* 0x000000ffff141224 */ /* 0x000fe200078e00ff */
[----:B------:R-:W-:Y:S06]  /*1290*/  @P1 BRA `(.L_x_30) ;  /* 0x00000000006c1947 */ /* 0x000fec0003800000 */
[----:B------:R-:W-:-:S13]  /*12a0*/  ISETP.GE.U32.AND P1, PT, R16, 0x1000001, PT ;  /* 0x010000011000780c */ /* 0x000fda0003f26070 */
[----:B------:R-:W-:Y:S05]  /*12b0*/  @!P1 BRA `(.L_x_31) ;  /* 0x0000000000349947 */ /* 0x000fea0003800000 */
[----:B------:R-:W-:Y:S02]  /*12c0*/  VIADD R17, R15, 0xc0200000 ;  /* 0xc02000000f117836 */ /* 0x000fe40000000000 */
[----:B------:R-:W-:Y:S02]  /*12d0*/  IMAD.MOV.U32 R16, RZ, RZ, R14 ;  /* 0x000000ffff107224 */ /* 0x000fe400078e000e */
[----:B------:R-:W0:Y:S04]  /*12e0*/  MUFU.RCP64H R19, R17 ;  /* 0x0000001100137308 */ /* 0x000e280000001800 */
[----:B0-----:R-:W-:-:S08]  /*12f0*/  DFMA R20, -R16, R18, 1 ;  /* 0x3ff000001014742b */ /* 0x001fd00000000112 */
[----:B------:R-:W-:-:S08]  /*1300*/  DFMA R20, R20, R20, R20 ;  /* 0x000000141414722b */ /* 0x000fd00000000014 */
[----:B------:R-:W-:-:S08]  /*1310*/  DFMA R20, R18, R20, R18 ;  /* 0x000000141214722b */ /* 0x000fd00000000012 */
[----:B------:R-:W-:-:S08]  /*1320*/  DFMA R18, -R16, R20, 1 ;  /* 0x3ff000001012742b */ /* 0x000fd00000000114 */
[----:B------:R-:W-:-:S08]  /*1330*/  DFMA R20, R20, R18, R20 ;  /* 0x000000121414722b */ /* 0x000fd00000000014 */
[----:B------:R-:W-:-:S08]  /*1340*/  DMUL R20, R20, 2.2250738585072013831e-308 ;  /* 0x0010000014147828 */ /* 0x000fd00000000000 */
[----:B------:R-:W-:-:S08]  /*1350*/  DFMA R14, -R14, R20, 1 ;  /* 0x3ff000000e0e742b */ /* 0x000fd00000000114 */
[----:B------:R-:W-:-:S08]  /*1360*/  DFMA R14, R14, R14, R14 ;  /* 0x0000000e0e0e722b */ /* 0x000fd0000000000e */
[----:B------:R-:W-:Y:S01]  /*1370*/  DFMA R20, R20, R14, R20 ;  /* 0x0000000e1414722b */ /* 0x000fe20000000014 */
[----:B------:R-:W-:Y:S10]  /*1380*/  BRA `(.L_x_30) ;  /* 0x0000000000307947 */ /* 0x000ff40003800000 */
.L_x_31:
[----:B------:R-:W-:Y:S01]  /*1390*/  DMUL R16, R14, 8.11296384146066816958e+31 ;  /* 0x469000000e107828 */ /* 0x000fe20000000000 */
[----:B------:R-:W-:-:S05]  /*13a0*/  IMAD.MOV.U32 R14, RZ, RZ, R18 ;  /* 0x000000ffff0e7224 */ /* 0x000fca00078e0012 */
[----:B------:R-:W0:Y:S02]  /*13b0*/  MUFU.RCP64H R15, R17 ;  /* 0x00000011000f7308 */ /* 0x000e240000001800 */
[----:B0-----:R-:W-:-:S08]  /*13c0*/  DFMA R18, -R16, R14, 1 ;  /* 0x3ff000001012742b */ /* 0x001fd0000000010e */
[----:B------:R-:W-:-:S08]  /*13d0*/  DFMA R18, R18, R18, R18 ;  /* 0x000000121212722b */ /* 0x000fd00000000012 */
[----:B------:R-:W-:-:S08]  /*13e0*/  DFMA R18, R14, R18, R14 ;  /* 0x000000120e12722b */ /* 0x000fd0000000000e */
[----:B------:R-:W-:-:S08]  /*13f0*/  DFMA R14, -R16, R18, 1 ;  /* 0x3ff00000100e742b */ /* 0x000fd00000000112 */
[----:B------:R-:W-:-:S08]  /*1400*/  DFMA R14, R18, R14, R18 ;  /* 0x0000000e120e722b */ /* 0x000fd00000000012 */
[----:B------:R-:W-:Y:S01]  /*1410*/  DMUL R20, R14, 8.11296384146066816958e+31 ;  /* 0x469000000e147828 */ /* 0x000fe20000000000 */
[----:B------:R-:W-:Y:S10]  /*1420*/  BRA `(.L_x_30) ;  /* 0x0000000000087947 */ /* 0x000ff40003800000 */
.L_x_29:
[----:B------:R-:W-:Y:S01]  /*1430*/  LOP3.LUT R21, R15, 0x80000, RZ, 0xfc, !PT ;  /* 0x000800000f157812 */ /* 0x000fe200078efcff */
[----:B------:R-:W-:-:S07]  /*1440*/  IMAD.MOV.U32 R20, RZ, RZ, R14 ;  /* 0x000000ffff147224 */ /* 0x000fce00078e000e */
.L_x_30:
[----:B------:R-:W-:Y:S05]  /*1450*/  BSYNC.RECONVERGENT B2 ;  /* 0x0000000000027941 */ /* 0x000fea0003800200 */
.L_x_28:
[----:B------:R-:W-:Y:S02]  /*1460*/  IMAD.MOV.U32 R14, RZ, RZ, R0 ;  /* 0x000000ffff0e7224 */ /* 0x000fe400078e0000 */
[----:B------:R-:W-:-:S04]  /*1470*/  IMAD.MOV.U32 R15, RZ, RZ, 0x0 ;  /* 0x00000000ff0f7424 */ /* 0x000fc800078e00ff */
[----:B------:R-:W-:Y:S05]  /*1480*/  RET.REL.NODEC R14 `(_Z9integratePdldii) ;  /* 0xffffffe80edc7950 */ /* 0x000fea0003c3ffff */
        .weak           $__internal_1_$__cuda_sm20_div_s64
        .type           $__internal_1_$__cuda_sm20_div_s64,@function
        .size           $__internal_1_$__cuda_sm20_div_s64,(.L_x_34 - $__internal_1_$__cuda_sm20_div_s64)
$__internal_1_$__cuda_sm20_div_s64:
[----:B------:R-:W-:Y:S02]  /*1490*/  IADD3 R6, P1, PT, RZ, -UR4, RZ ;  /* 0x80000004ff067c10 */ /* 0x000fe4000ff3e0ff */
[----:B------:R-:W-:-:S03]  /*14a0*/  ISETP.LE.AND P0, PT, RZ, UR8, PT ;  /* 0x00000008ff007c0c */ /* 0x000fc6000bf03270 */
[----:B------:R-:W-:Y:S01]  /*14b0*/  IMAD.X R5, RZ, RZ, ~UR8, P1 ;  /* 0x80000008ff057e24 */ /* 0x000fe200088e06ff */
[----:B------:R-:W-:-:S04]  /*14c0*/  SEL R6, R6, UR4, !P0 ;  /* 0x0000000406067c07 */ /* 0x000fc8000c000000 */
[----:B------:R-:W-:-:S04]  /*14d0*/  SEL R7, R5, UR8, !P0 ;  /* 0x0000000805077c07 */ /* 0x000fc8000c000000 */
[----:B------:R-:W0:Y:S08]  /*14e0*/  I2F.U64.RP R5, R6 ;  /* 0x0000000600057312 */ /* 0x000e300000309000 */
[----:B0-----:R-:W0:Y:S02]  /*14f0*/  MUFU.RCP R5, R5 ;  /* 0x0000000500057308 */ /* 0x001e240000001000 */
[----:B0-----:R-:W-:-:S06]  /*1500*/  VIADD R10, R5, 0x1ffffffe ;  /* 0x1ffffffe050a7836 */ /* 0x001fcc0000000000 */
[----:B------:R-:W0:Y:S02]  /*1510*/  F2I.U64.TRUNC R10, R10 ;  /* 0x0000000a000a7311 */ /* 0x000e24000020d800 */
[----:B0-----:R-:W-:-:S04]  /*1520*/  IMAD.WIDE.U32 R8, R10, R6, RZ ;  /* 0x000000060a087225 */ /* 0x001fc800078e00ff */
[----:B------:R-:W-:Y:S01]  /*1530*/  IMAD R9, R10, R7, R9 ;  /* 0x000000070a097224 */ /* 0x000fe200078e0209 */
[----:B------:R-:W-:-:S03]  /*1540*/  IADD3 R13, P0, PT, RZ, -R8, RZ ;  /* 0x80000008ff0d7210 */ /* 0x000fc60007f1e0ff */
[----:B------:R-:W-:Y:S02]  /*1550*/  IMAD R9, R11, R6, R9 ;  /* 0x000000060b097224 */ /* 0x000fe400078e0209 */
[----:B------:R-:W-:-:S04]  /*1560*/  IMAD.HI.U32 R8, R10, R13, RZ ;  /* 0x0000000d0a087227 */ /* 0x000fc800078e00ff */
[----:B------:R-:W-:Y:S02]  /*1570*/  IMAD.X R15, RZ, RZ, ~R9, P0 ;  /* 0x000000ffff0f7224 */ /* 0x000fe400000e0e09 */
[----:B------:R-:W-:Y:S02]  /*1580*/  IMAD.MOV.U32 R9, RZ, RZ, R10 ;  /* 0x000000ffff097224 */ /* 0x000fe400078e000a */
[-C--:B------:R-:W-:Y:S02]  /*1590*/  IMAD R17, R11, R15.reuse, RZ ;  /* 0x0000000f0b117224 */ /* 0x080fe400078e02ff */
[----:B------:R-:W-:-:S04]  /*15a0*/  IMAD.WIDE.U32 R8, P0, R10, R15, R8 ;  /* 0x0000000f0a087225 */ /* 0x000fc80007800008 */
[----:B------:R-:W-:-:S04]  /*15b0*/  IMAD.HI.U32 R5, R11, R15, RZ ;  /* 0x0000000f0b057227 */ /* 0x000fc800078e00ff */
[----:B------:R-:W-:-:S04]  /*15c0*/  IMAD.HI.U32 R8, P1, R11, R13, R8 ;  /* 0x0000000d0b087227 */ /* 0x000fc80007820008 */
[----:B------:R-:W-:Y:S01]  /*15d0*/  IMAD.X R5, R5, 0x1, R11, P0 ;  /* 0x0000000105057824 */ /* 0x000fe200000e060b */
[----:B------:R-:W-:Y:S02]  /*15e0*/  IADD3 R13, P2, PT, R17, R8, RZ ;  /* 0x00000008110d7210 */ /* 0x000fe40007f5e0ff */
[----:B------:R-:W0:Y:S02]  /*15f0*/  LDC.64 R8, c[0x0][0x388] ;  /* 0x0000e200ff087b82 */ /* 0x000e240000000a00 */
[----:B------:R-:W-:Y:S01]  /*1600*/  IADD3.X R5, PT, PT, RZ, RZ, R5, P2, P1 ;  /* 0x000000ffff057210 */ /* 0x000fe200017e2405 */
[----:B------:R-:W-:-:S04]  /*1610*/  IMAD.WIDE.U32 R10, R13, R6, RZ ;  /* 0x000000060d0a7225 */ /* 0x000fc800078e00ff */
[----:B------:R-:W-:Y:S01]  /*1620*/  IMAD R11, R13, R7, R11 ;  /* 0x000000070d0b7224 */ /* 0x000fe200078e020b */
[----:B------:R-:W-:-:S03]  /*1630*/  IADD3 R15, P0, PT, RZ, -R10, RZ ;  /* 0x8000000aff0f7210 */ /* 0x000fc60007f1e0ff */
[----:B------:R-:W-:Y:S02]  /*1640*/  IMAD R11, R5, R6, R11 ;  /* 0x00000006050b7224 */ /* 0x000fe400078e020b */
[----:B------:R-:W-:-:S04]  /*1650*/  IMAD.HI.U32 R12, R13, R15, RZ ;  /* 0x0000000f0d0c7227 */ /* 0x000fc800078e00ff */
[----:B------:R-:W-:-:S04]  /*1660*/  IMAD.X R10, RZ, RZ, ~R11, P0 ;  /* 0x000000ffff0a7224 */ /* 0x000fc800000e0e0b */
[----:B------:R-:W-:Y:S01]  /*1670*/  IMAD.WIDE.U32 R12, P0, R13, R10, R12 ;  /* 0x0000000a0d0c7225 */ /* 0x000fe2000780000c */
[----:B0-----:R-:W-:Y:S02]  /*1680*/  ISETP.GE.AND P3, PT, R9, RZ, PT ;  /* 0x000000ff0900720c */ /* 0x001fe40003f66270 */
[----:B------:R-:W-:Y:S01]  /*1690*/  IADD3 R11, P4, PT, RZ, -R8, RZ ;  /* 0x80000008ff0b7210 */ /* 0x000fe20007f9e0ff */
[----:B------:R-:W-:-:S03]  /*16a0*/  IMAD.HI.U32 R13, P1, R5, R15, R12 ;  /* 0x0000000f050d7227 */ /* 0x000fc6000782000c */
[----:B------:R-:W-:Y:S01]  /*16b0*/  SEL R8, R11, R8, !P3 ;  /* 0x000000080b087207 */ /* 0x000fe20005800000 */
[CC--:B------:R-:W-:Y:S02]  /*16c0*/  IMAD R12, R5.reuse, R10.reuse, RZ ;  /* 0x0000000a050c7224 */ /* 0x0c0fe400078e02ff */
[----:B------:R-:W-:-:S03]  /*16d0*/  IMAD.HI.U32 R10, R5, R10, RZ ;  /* 0x0000000a050a7227 */ /* 0x000fc600078e00ff */
[----:B------:R-:W-:Y:S01]  /*16e0*/  IADD3 R13, P2, PT, R12, R13, RZ ;  /* 0x0000000d0c0d7210 */ /* 0x000fe20007f5e0ff */
[----:B------:R-:W-:Y:S02]  /*16f0*/  IMAD.X R12, RZ, RZ, ~R9, P4 ;  /* 0x000000ffff0c7224 */ /* 0x000fe400020e0e09 */
[----:B------:R-:W-:Y:S02]  /*1700*/  IMAD.X R5, R10, 0x1, R5, P0 ;  /* 0x000000010a057824 */ /* 0x000fe400000e0605 */
[----:B------:R-:W-:Y:S01]  /*1710*/  IMAD.HI.U32 R10, R13, R8, RZ ;  /* 0x000000080d0a7227 */ /* 0x000fe200078e00ff */
[----:B------:R-:W-:Y:S02]  /*1720*/  SEL R12, R12, R9, !P3 ;  /* 0x000000090c0c7207 */ /* 0x000fe40005800000 */
[----:B------:R-:W-:Y:S01]  /*1730*/  IADD3.X R5, PT, PT, RZ, RZ, R5, P2, P1 ;  /* 0x000000ffff057210 */ /* 0x000fe200017e2405 */
[----:B------:R-:W-:Y:S01]  /*1740*/  IMAD.MOV.U32 R11, RZ, RZ, RZ ;  /* 0x000000ffff0b7224 */ /* 0x000fe200078e00ff */
[----:B------:R-:W-:Y:S01]  /*1750*/  LOP3.LUT R9, R9, UR8, RZ, 0x3c, !PT ;  /* 0x0000000809097c12 */ /* 0x000fe2000f8e3cff */
[----:B------:R-:W-:-:S04]  /*1760*/  IMAD.WIDE.U32 R10, R13, R12, R10 ;  /* 0x0000000c0d0a7225 */ /* 0x000fc800078e000a */
[C---:B------:R-:W-:Y:S02]  /*1770*/  IMAD R13, R5.reuse, R12, RZ ;  /* 0x0000000c050d7224 */ /* 0x040fe400078e02ff */
[----:B------:R-:W-:-:S04]  /*1780*/  IMAD.HI.U32 R10, P0, R5, R8, R10 ;  /* 0x00000008050a7227 */ /* 0x000fc8000780000a */
[----:B------:R-:W-:Y:S01]  /*1790*/  IMAD.HI.U32 R5, R5, R12, RZ ;  /* 0x0000000c05057227 */ /* 0x000fe200078e00ff */
[----:B------:R-:W-:-:S03]  /*17a0*/  IADD3 R13, P1, PT, R13, R10, RZ ;  /* 0x0000000a0d0d7210 */ /* 0x000fc60007f3e0ff */
[----:B------:R-:W-:Y:S02]  /*17b0*/  IMAD.X R5, RZ, RZ, R5, P0 ;  /* 0x000000ffff057224 */ /* 0x000fe400000e0605 */
[----:B------:R-:W-:-:S04]  /*17c0*/  IMAD.WIDE.U32 R10, R13, R6, RZ ;  /* 0x000000060d0a7225 */ /* 0x000fc800078e00ff */
[----:B------:R-:W-:Y:S01]  /*17d0*/  IMAD.X R5, RZ, RZ, R5, P1 ;  /* 0x000000ffff057224 */ /* 0x000fe200008e0605 */
[----:B------:R-:W-:Y:S01]  /*17e0*/  IADD3 R19, P1, PT, -R10, R8, RZ ;  /* 0x000000080a137210 */ /* 0x000fe20007f3e1ff */
[C---:B------:R-:W-:Y:S01]  /*17f0*/  IMAD R11, R13.reuse, R7, R11 ;  /* 0x000000070d0b7224 */ /* 0x040fe200078e020b */
[----:B------:R-:W-:Y:S02]  /*1800*/  IADD3 R8, P2, PT, R13, 0x1, RZ ;  /* 0x000000010d087810 */ /* 0x000fe40007f5e0ff */
[-C--:B------:R-:W-:Y:S01]  /*1810*/  ISETP.GE.U32.AND P0, PT, R19, R6.reuse, PT ;  /* 0x000000061300720c */ /* 0x080fe20003f06070 */
[-C--:B------:R-:W-:Y:S02]  /*1820*/  IMAD R11, R5, R6.reuse, R11 ;  /* 0x00000006050b7224 */ /* 0x080fe400078e020b */
[----:B------:R-:W-:Y:S02]  /*1830*/  IMAD.X R10, RZ, RZ, R5, P2 ;  /* 0x000000ffff0a7224 */ /* 0x000fe400010e0605 */
[----:B------:R-:W-:Y:S01]  /*1840*/  IMAD.X R11, R12, 0x1, ~R11, P1 ;  /* 0x000000010c0b7824 */ /* 0x000fe200008e0e0b */
[----:B------:R-:W-:-:S04]  /*1850*/  IADD3 R15, P1, PT, R19, -R6, RZ ;  /* 0x80000006130f7210 */ /* 0x000fc80007f3e0ff */
[C---:B------:R-:W-:Y:S01]  /*1860*/  ISETP.GE.U32.AND.EX P0, PT, R11.reuse, R7, PT, P0 ;  /* 0x000000070b00720c */ /* 0x040fe20003f06100 */
[----:B------:R-:W-:-:S03]  /*1870*/  IMAD.X R17, R11, 0x1, ~R7, P1 ;  /* 0x000000010b117824 */ /* 0x000fc600008e0e07 */
[----:B------:R-:W-:Y:S02]  /*1880*/  SEL R15, R15, R19, P0 ;  /* 0x000000130f0f7207 */ /* 0x000fe40000000000 */
[----:B------:R-:W-:Y:S02]  /*1890*/  SEL R17, R17, R11, P0 ;  /* 0x0000000b11117207 */ /* 0x000fe40000000000 */
[----:B------:R-:W-:Y:S02]  /*18a0*/  SEL R11, R8, R13, P0 ;  /* 0x0000000d080b7207 */ /* 0x000fe40000000000 */
[----:B------:R-:W-:Y:S02]  /*18b0*/  ISETP.GE.U32.AND P1, PT, R15, R6, PT ;  /* 0x000000060f00720c */ /* 0x000fe40003f26070 */
[----:B------:R-:W-:Y:S02]  /*18c0*/  SEL R6, R10, R5, P0 ;  /* 0x000000050a067207 */ /* 0x000fe40000000000 */
[----:B------:R-:W-:-:S02]  /*18d0*/  IADD3 R12, P2, PT, R11, 0x1, RZ ;  /* 0x000000010b0c7810 */ /* 0x000fc40007f5e0ff */
[----:B------:R-:W-:Y:S01]  /*18e0*/  ISETP.GE.U32.AND.EX P0, PT, R17, R7, PT, P1 ;  /* 0x000000071100720c */ /* 0x000fe20003f06110 */
[----:B------:R-:W-:Y:S01]  /*18f0*/  IMAD.MOV.U32 R7, RZ, RZ, 0x0 ;  /* 0x00000000ff077424 */ /* 0x000fe200078e00ff */
[----:B------:R-:W-:Y:S01]  /*1900*/  ISETP.GE.AND P1, PT, R9, RZ, PT ;  /* 0x000000ff0900720c */ /* 0x000fe20003f26270 */
[----:B------:R-:W-:Y:S01]  /*1910*/  IMAD.X R13, RZ, RZ, R6, P2 ;  /* 0x000000ffff0d7224 */ /* 0x000fe200010e0606 */
[----:B------:R-:W-:-:S04]  /*1920*/  SEL R12, R12, R11, P0 ;  /* 0x0000000b0c0c7207 */ /* 0x000fc80000000000 */
[----:B------:R-:W-:Y:S02]  /*1930*/  SEL R13, R13, R6, P0 ;  /* 0x000000060d0d7207 */ /* 0x000fe40000000000 */
[-C--:B------:R-:W-:Y:S02]  /*1940*/  IADD3 R5, P2, PT, RZ, -R12.reuse, RZ ;  /* 0x8000000cff057210 */ /* 0x080fe40007f5e0ff */
[----:B------:R-:W-:Y:S02]  /*1950*/  ISETP.NE.U32.AND P0, PT, RZ, UR4, PT ;  /* 0x00000004ff007c0c */ /* 0x000fe4000bf05070 */
[----:B------:R-:W-:Y:S01]  /*1960*/  SEL R12, R5, R12, !P1 ;  /* 0x0000000c050c7207 */ /* 0x000fe20004800000 */
[----:B------:R-:W-:Y:S01]  /*1970*/  IMAD.X R6, RZ, RZ, ~R13, P2 ;  /* 0x000000ffff067224 */ /* 0x000fe200010e0e0d */
[----:B------:R-:W-:-:S04]  /*1980*/  ISETP.NE.AND.EX P0, PT, RZ, UR8, PT, P0 ;  /* 0x00000008ff007c0c */ /* 0x000fc8000bf05300 */
[----:B------:R-:W-:Y:S01]  /*1990*/  SEL R13, R6, R13, !P1 ;  /* 0x0000000d060d7207 */ /* 0x000fe20004800000 */
[----:B------:R-:W-:Y:S01]  /*19a0*/  IMAD.MOV.U32 R6, RZ, RZ, R0 ;  /* 0x000000ffff067224 */ /* 0x000fe200078e0000 */
[----:B------:R-:W-:Y:S02]  /*19b0*/  SEL R12, R12, 0xffffffff, P0 ;  /* 0xffffffff0c0c7807 */ /* 0x000fe40000000000 */
[----:B------:R-:W-:Y:S01]  /*19c0*/  SEL R13, R13, 0xffffffff, P0 ;  /* 0xffffffff0d0d7807 */ /* 0x000fe20000000000 */
[----:B------:R-:W-:Y:S06]  /*19d0*/  RET.REL.NODEC R6 `(_Z9integratePdldii) ;  /* 0xffffffe406887950 */ /* 0x000fec0003c3ffff */
.L_x_32:
        /* <DEDUP_REMOVED lines=10> */
.L_x_34:


//--------------------- .nv.shared.reserved.0     --------------------------
	.section	.nv.shared.reserved.0,"aw",@nobits
	.weak		__nv_reservedSMEM_offset_0_alias
	.size		__nv_reservedSMEM_offset_0_alias, 0, 64
	.other		__nv_reservedSMEM_offset_0_alias,@"STO_CUDA_RESERVED_SHARED STV_DEFAULT"
__nv_reservedSMEM_offset_0_alias:
	.zero		0
	.zero		64


//--------------------- .nv.shared._Z9integratePdldii --------------------------
	.section	.nv.shared._Z9integratePdldii,"aw",@nobits
	.sectionflags	@""
	.align	8
.nv.shared._Z9integratePdldii:
	.zero		5120


//--------------------- .nv.constant0._Z9sumReducePdS_l --------------------------
	.section	.nv.constant0._Z9sumReducePdS_l,"a",@progbits
	.sectionflags	@""
	.align	4
.nv.constant0._Z9sumReducePdS_l:
	.zero		920


//--------------------- .nv.constant0._Z9integratePdldii --------------------------
	.section	.nv.constant0._Z9integratePdldii,"a",@progbits
	.sectionflags	@""
	.align	4
.nv.constant0._Z9integratePdldii:
	.zero		928


//--------------------- SYMBOLS --------------------------

	.type		.nv.reservedSmem.offset0,@object
	.size		.nv.reservedSmem.offset0,0x4
	.type		.nv.reservedSmem.cap,@object
	.size		.nv.reservedSmem.cap,0x4
